	.target	sm_100a

	.elftype	@"ET_EXEC"


//--------------------- .note.nv.tkinfo           --------------------------
	.section	.note.nv.tkinfo,"",@"SHT_NOTE"
	.sectionflags	@"SHF_NOTE_NV_TKINFO"
	.tkinfo
        /*0018*/ 	.word	0x00000081
        /*0030*/ 	.string	""
        /*0030*/ 	.string	"ptxas-blackwell"
        /*0030*/ 	.string	"Cuda compilation tools, release 12.9, V12.9.86"
        /*0030*/ 	.string	"Build cuda_12.9.r12.9/compiler.36037853_0"
        /*0030*/ 	.string	"-v  -suppress-debug-info  -lineinfo  -arch sm_100a "



//--------------------- .note.nv.cuver            --------------------------
	.section	.note.nv.cuver,"",@"SHT_NOTE"
	.sectionflags	@"SHF_NOTE_NV_CUVER"
        /*0018*/ 	.short	0x0001
        /*001a*/ 	.short	0x0064
        /*001c*/ 	.short	0x0001
        /*001e*/ 	.short	0x0000
        /*0020*/ 	.short	0x0001
        /*0022*/ 	.short	0x0000


//--------------------- .nv.info                  --------------------------
	.section	.nv.info,"",@"SHT_CUDA_INFO"
	.align	4


	//----- nvinfo : EIATTR_REGCOUNT
	.align		4
        /*0000*/ 	.byte	0x04, 0x2f
        /*0002*/ 	.short	(.L_4 - .L_3)
	.align		4
.L_3:
        /*0004*/ 	.word	index@(gluon_tcgen05)
        /*0008*/ 	.word	0x00000047


	//----- nvinfo : EIATTR_FRAME_SIZE
	.align		4
.L_4:
        /*000c*/ 	.byte	0x04, 0x11
        /*000e*/ 	.short	(.L_6 - .L_5)
	.align		4
.L_5:
        /*0010*/ 	.word	index@($__internal_2_$__cuda_sm10x_tcgen05_guardrail_trap_unallocated_columns_being_dealloced)
        /*0014*/ 	.word	0x00000000


	//----- nvinfo : EIATTR_FRAME_SIZE
	.align		4
.L_6:
        /*0018*/ 	.byte	0x04, 0x11
        /*001a*/ 	.short	(.L_8 - .L_7)
	.align		4
.L_7:
        /*001c*/ 	.word	index@($__internal_1_$__cuda_sm10x_tcgen05_guardrail_trap_phase_invalid_during_alloc)
        /*0020*/ 	.word	0x00000000


	//----- nvinfo : EIATTR_FRAME_SIZE
	.align		4
.L_8:
        /*0024*/ 	.byte	0x04, 0x11
        /*0026*/ 	.short	(.L_10 - .L_9)
	.align		4
.L_9:
        /*0028*/ 	.word	index@($__internal_0_$__cuda_sm10x_tcgen05_guardrail_trap_col_being_dealloced_not_returned_by_alloc)
        /*002c*/ 	.word	0x00000000


	//----- nvinfo : EIATTR_FRAME_SIZE
	.align		4
.L_10:
        /*0030*/ 	.byte	0x04, 0x11
        /*0032*/ 	.short	(.L_12 - .L_11)
	.align		4
.L_11:
        /*0034*/ 	.word	index@(gluon_tcgen05)
        /*0038*/ 	.word	0x00000000


	//----- nvinfo : EIATTR_MIN_STACK_SIZE
	.align		4
.L_12:
        /*003c*/ 	.byte	0x04, 0x12
        /*003e*/ 	.short	(.L_14 - .L_13)
	.align		4
.L_13:
        /*0040*/ 	.word	index@(gluon_tcgen05)
        /*0044*/ 	.word	0x00000000
.L_14:


//--------------------- .nv.info.gluon_tcgen05    --------------------------
	.section	.nv.info.gluon_tcgen05,"",@"SHT_CUDA_INFO"
	.sectionflags	@""
	.align	4


	//----- nvinfo : EIATTR_CUDA_API_VERSION
	.align		4
        /*0000*/ 	.byte	0x04, 0x37
        /*0002*/ 	.short	(.L_16 - .L_15)
.L_15:
        /*0004*/ 	.word	0x00000081


	//----- nvinfo : EIATTR_KPARAM_INFO
	.align		4
.L_16:
        /*0008*/ 	.byte	0x04, 0x17
        /*000a*/ 	.short	(.L_18 - .L_17)
.L_17:
        /*000c*/ 	.word	0x00000000
        /*0010*/ 	.short	0x000a
        /*0012*/ 	.short	0x0048
        /*0014*/ 	.byte	0x00, 0xf4, 0x21, 0x00


	//----- nvinfo : EIATTR_KPARAM_INFO
	.align		4
.L_18:
        /*0018*/ 	.byte	0x04, 0x17
        /*001a*/ 	.short	(.L_20 - .L_19)
.L_19:
        /*001c*/ 	.word	0x00000000
        /*0020*/ 	.short	0x0009
        /*0022*/ 	.short	0x0040
        /*0024*/ 	.byte	0x00, 0xf4, 0x21, 0x00


	//----- nvinfo : EIATTR_KPARAM_INFO
	.align		4
.L_20:
        /*0028*/ 	.byte	0x04, 0x17
        /*002a*/ 	.short	(.L_22 - .L_21)
.L_21:
        /*002c*/ 	.word	0x00000000
        /*0030*/ 	.short	0x0008
        /*0032*/ 	.short	0x0038
        /*0034*/ 	.byte	0x00, 0xf0, 0x21, 0x00


	//----- nvinfo : EIATTR_KPARAM_INFO
	.align		4
.L_22:
        /*0038*/ 	.byte	0x04, 0x17
        /*003a*/ 	.short	(.L_24 - .L_23)
.L_23:
        /*003c*/ 	.word	0x00000000
        /*0040*/ 	.short	0x0007
        /*0042*/ 	.short	0x0030
        /*0044*/ 	.byte	0x00, 0xf0, 0x21, 0x00


	//----- nvinfo : EIATTR_KPARAM_INFO
	.align		4
.L_24:
        /*0048*/ 	.byte	0x04, 0x17
        /*004a*/ 	.short	(.L_26 - .L_25)
.L_25:
        /*004c*/ 	.word	0x00000000
        /*0050*/ 	.short	0x0006
        /*0052*/ 	.short	0x0028
        /*0054*/ 	.byte	0x00, 0xf0, 0x21, 0x00


	//----- nvinfo : EIATTR_KPARAM_INFO
	.align		4
.L_26:
        /*0058*/ 	.byte	0x04, 0x17
        /*005a*/ 	.short	(.L_28 - .L_27)
.L_27:
        /*005c*/ 	.word	0x00000000
        /*0060*/ 	.short	0x0005
        /*0062*/ 	.short	0x0020
        /*0064*/ 	.byte	0x00, 0xf0, 0x11, 0x00


	//----- nvinfo : EIATTR_KPARAM_INFO
	.align		4
.L_28:
        /*0068*/ 	.byte	0x04, 0x17
        /*006a*/ 	.short	(.L_30 - .L_29)
.L_29:
        /*006c*/ 	.word	0x00000000
        /*0070*/ 	.short	0x0004
        /*0072*/ 	.short	0x001c
        /*0074*/ 	.byte	0x00, 0xf0, 0x11, 0x00


	//----- nvinfo : EIATTR_KPARAM_INFO
	.align		4
.L_30:
        /*0078*/ 	.byte	0x04, 0x17
        /*007a*/ 	.short	(.L_32 - .L_31)
.L_31:
        /*007c*/ 	.word	0x00000000
        /*0080*/ 	.short	0x0003
        /*0082*/ 	.short	0x0018
        /*0084*/ 	.byte	0x00, 0xf0, 0x11, 0x00


	//----- nvinfo : EIATTR_KPARAM_INFO
	.align		4
.L_32:
        /*0088*/ 	.byte	0x04, 0x17
        /*008a*/ 	.short	(.L_34 - .L_33)
.L_33:
        /*008c*/ 	.word	0x00000000
        /*0090*/ 	.short	0x0002
        /*0092*/ 	.short	0x0010
        /*0094*/ 	.byte	0x00, 0xf4, 0x21, 0x00


	//----- nvinfo : EIATTR_KPARAM_INFO
	.align		4
.L_34:
        /*0098*/ 	.byte	0x04, 0x17
        /*009a*/ 	.short	(.L_36 - .L_35)
.L_35:
        /*009c*/ 	.word	0x00000000
        /*00a0*/ 	.short	0x0001
        /*00a2*/ 	.short	0x0008
        /*00a4*/ 	.byte	0x00, 0xf4, 0x21, 0x00


	//----- nvinfo : EIATTR_KPARAM_INFO
	.align		4
.L_36:
        /*00a8*/ 	.byte	0x04, 0x17
        /*00aa*/ 	.short	(.L_38 - .L_37)
.L_37:
        /*00ac*/ 	.word	0x00000000
        /*00b0*/ 	.short	0x0000
        /*00b2*/ 	.short	0x0000
        /*00b4*/ 	.byte	0x00, 0xf4, 0x21, 0x00


	//----- nvinfo : EIATTR_AT_ENTRY_FRAGMENTS
	.align		4
.L_38:
        /*00b8*/ 	.byte	0x04, 0x4f
        /*00ba*/ 	.short	(.L_40 - .L_39)


	//   ....[0]....
.L_39:
        /*00bc*/ 	.word	0x00000004


	//----- nvinfo : EIATTR_RESERVED_SMEM_USED
	.align		4
.L_40:
        /*00c0*/ 	.byte	0x01, 0x41
	.zero		2


	//----- nvinfo : EIATTR_SPARSE_MMA_MASK
	.align		4
        /*00c4*/ 	.byte	0x03, 0x50
        /*00c6*/ 	.short	0x0000


	//----- nvinfo : EIATTR_TCGEN05_1CTA_USED
	.align		4
        /*00c8*/ 	.byte	0x01, 0x51
	.zero		2


	//----- nvinfo : EIATTR_MAXREG_COUNT
	.align		4
        /*00cc*/ 	.byte	0x03, 0x1b
        /*00ce*/ 	.short	0x00ff


	//----- nvinfo : EIATTR_NUM_BARRIERS
	.align		4
        /*00d0*/ 	.byte	0x02, 0x4c
        /*00d2*/ 	.byte	0x01
	.zero		1


	//----- nvinfo : EIATTR_INT_WARP_WIDE_INSTR_OFFSETS
	.align		4
        /*00d4*/ 	.byte	0x04, 0x31
        /*00d6*/ 	.short	(.L_42 - .L_41)


	//   ....[0]....
.L_41:
        /*00d8*/ 	.word	0x00001750


	//   ....[1]....
        /*00dc*/ 	.word	0x00001770


	//   ....[2]....
        /*00e0*/ 	.word	0x000017f0


	//   ....[3]....
        /*00e4*/ 	.word	0x00001bf0


	//   ....[4]....
        /*00e8*/ 	.word	0x00001c00


	//   ....[5]....
        /*00ec*/ 	.word	0x00001c50


	//   ....[6]....
        /*00f0*/ 	.word	0x00001c60


	//   ....[7]....
        /*00f4*/ 	.word	0x00002080


	//   ....[8]....
        /*00f8*/ 	.word	0x00002090


	//   ....[9]....
        /*00fc*/ 	.word	0x00002210


	//   ....[10]....
        /*0100*/ 	.word	0x00002260


	//   ....[11]....
        /*0104*/ 	.word	0x00002290


	//   ....[12]....
        /*0108*/ 	.word	0x000022c0


	//   ....[13]....
        /*010c*/ 	.word	0x00002780


	//   ....[14]....
        /*0110*/ 	.word	0x00002790


	//   ....[15]....
        /*0114*/ 	.word	0x00002b70


	//   ....[16]....
        /*0118*/ 	.word	0x00002b80


	//   ....[17]....
        /*011c*/ 	.word	0x00003070


	//   ....[18]....
        /*0120*/ 	.word	0x000030c0


	//----- nvinfo : EIATTR_COOP_GROUP_MASK_REGIDS
	.align		4
.L_42:
        /*0124*/ 	.byte	0x04, 0x29
        /*0126*/ 	.short	(.L_44 - .L_43)


	//   ....[0]....
.L_43:
        /*0128*/ 	.word	0xffffffff


	//   ....[1]....
        /*012c*/ 	.word	0xffffffff


	//   ....[2]....
        /*0130*/ 	.word	0xffffffff


	//   ....[3]....
        /*0134*/ 	.word	0xffffffff


	//   ....[4]....
        /*0138*/ 	.word	0xffffffff


	//   ....[5]....
        /*013c*/ 	.word	0xffffffff


	//   ....[6]....
        /*0140*/ 	.word	0xffffffff


	//   ....[7]....
        /*0144*/ 	.word	0xffffffff


	//   ....[8]....
        /*0148*/ 	.word	0xffffffff


	//   ....[9]....
        /*014c*/ 	.word	0xffffffff


	//----- nvinfo : EIATTR_COOP_GROUP_INSTR_OFFSETS
	.align		4
.L_44:
        /*0150*/ 	.byte	0x04, 0x28
        /*0152*/ 	.short	(.L_46 - .L_45)


	//   ....[0]....
.L_45:
        /*0154*/ 	.word	0x00000050


	//   ....[1]....
        /*0158*/ 	.word	0x00000310


	//   ....[2]....
        /*015c*/ 	.word	0x00000500


	//   ....[3]....
        /*0160*/ 	.word	0x000009a0


	//   ....[4]....
        /*0164*/ 	.word	0x00000ae0


	//   ....[5]....
        /*0168*/ 	.word	0x00000fe0


	//   ....[6]....
        /*016c*/ 	.word	0x00001120


	//   ....[7]....
        /*0170*/ 	.word	0x00001610


	//   ....[8]....
        /*0174*/ 	.word	0x00002f00


	//   ....[9]....
        /*0178*/ 	.word	0x00003170


	//----- nvinfo : EIATTR_VRC_CTA_INIT_COUNT
	.align		4
.L_46:
        /*017c*/ 	.byte	0x02, 0x4a
        /*017e*/ 	.byte	0x80
	.zero		1


	//----- nvinfo : EIATTR_MBARRIER_INSTR_OFFSETS
	.align		4
        /*0180*/ 	.byte	0x04, 0x39
        /*0182*/ 	.short	(.L_48 - .L_47)


	//   ....[0]....
.L_47:
        /*0184*/ 	.word	0x00001810
        /*0188*/ 	.word	0x000000ff
        /*018c*/ 	.word	0x00050000
        /*0190*/ 	.short	0x0100
        /*0192*/ 	.byte	0x0b
	.zero		1


	//   ....[1]....
        /*0194*/ 	.word	0x00001820
        /*0198*/ 	.word	0x000000ff
        /*019c*/ 	.word	0x00050020
        /*01a0*/ 	.short	0x0100
        /*01a2*/ 	.byte	0x0b
	.zero		1


	//   ....[2]....
        /*01a4*/ 	.word	0x000018d0
        /*01a8*/ 	.word	0x000000ff
        /*01ac*/ 	.word	0x00050008
        /*01b0*/ 	.short	0x0100
        /*01b2*/ 	.byte	0x0b
	.zero		1


	//   ....[3]....
        /*01b4*/ 	.word	0x000018e0
        /*01b8*/ 	.word	0x000000ff
        /*01bc*/ 	.word	0x00050028
        /*01c0*/ 	.short	0x0100
        /*01c2*/ 	.byte	0x0b
	.zero		1


	//   ....[4]....
        /*01c4*/ 	.word	0x000019c0
        /*01c8*/ 	.word	0x000000ff
        /*01cc*/ 	.word	0x00050010
        /*01d0*/ 	.short	0x0100
        /*01d2*/ 	.byte	0x0b
	.zero		1


	//   ....[5]....
        /*01d4*/ 	.word	0x000019d0
        /*01d8*/ 	.word	0x000000ff
        /*01dc*/ 	.word	0x00050030
        /*01e0*/ 	.short	0x0100
        /*01e2*/ 	.byte	0x0b
	.zero		1


	//   ....[6]....
        /*01e4*/ 	.word	0x00001ae0
        /*01e8*/ 	.word	0x000000ff
        /*01ec*/ 	.word	0x00050018
        /*01f0*/ 	.short	0x0100
        /*01f2*/ 	.byte	0x0b
	.zero		1


	//   ....[7]....
        /*01f4*/ 	.word	0x00001af0
        /*01f8*/ 	.word	0x000000ff
        /*01fc*/ 	.word	0x00050038
        /*0200*/ 	.short	0x0100
        /*0202*/ 	.byte	0x0b
	.zero		1


	//   ....[8]....
        /*0204*/ 	.word	0x00001cf0
        /*0208*/ 	.word	0x000000ff
        /*020c*/ 	.word	0x00050000
        /*0210*/ 	.short	0x010a
        /*0212*/ 	.byte	0x0b
	.zero		1


	//   ....[9]....
        /*0214*/ 	.word	0x000020e0
        /*0218*/ 	.word	0x000000ff
        /*021c*/ 	.word	0x00050020
        /*0220*/ 	.short	0x010a
        /*0222*/ 	.byte	0x0b
	.zero		1


	//   ....[10]....
        /*0224*/ 	.word	0x00002340
        /*0228*/ 	.word	0x000000ff
        /*022c*/ 	.word	0x00050000
        /*0230*/ 	.short	0x010a
        /*0232*/ 	.byte	0x2a
	.zero		1


	//   ....[11]....
        /*0234*/ 	.word	0x000027d0
        /*0238*/ 	.word	0x000000ff
        /*023c*/ 	.word	0x00050020
        /*0240*/ 	.short	0x010a
        /*0242*/ 	.byte	0x2a
	.zero		1


	//   ....[12]....
        /*0244*/ 	.word	0x000028a0
        /*0248*/ 	.word	0x000000ff
        /*024c*/ 	.word	0x00050000
        /*0250*/ 	.short	0x0108
        /*0252*/ 	.byte	0x0b
	.zero		1


	//   ....[13]....
        /*0254*/ 	.word	0x000028b0
        /*0258*/ 	.word	0x000000ff
        /*025c*/ 	.word	0x00050020
        /*0260*/ 	.short	0x0108
        /*0262*/ 	.byte	0x0b
	.zero		1


	//   ....[14]....
        /*0264*/ 	.word	0x00002900
        /*0268*/ 	.word	0x000000ff
        /*026c*/ 	.word	0x00050008
        /*0270*/ 	.short	0x0108
        /*0272*/ 	.byte	0x0b
	.zero		1


	//   ....[15]....
        /*0274*/ 	.word	0x00002910
        /*0278*/ 	.word	0x000000ff
        /*027c*/ 	.word	0x00050028
        /*0280*/ 	.short	0x0108
        /*0282*/ 	.byte	0x0b
	.zero		1


	//   ....[16]....
        /*0284*/ 	.word	0x00002960
        /*0288*/ 	.word	0x000000ff
        /*028c*/ 	.word	0x00050010
        /*0290*/ 	.short	0x0108
        /*0292*/ 	.byte	0x0b
	.zero		1


	//   ....[17]....
        /*0294*/ 	.word	0x00002970
        /*0298*/ 	.word	0x000000ff
        /*029c*/ 	.word	0x00050030
        /*02a0*/ 	.short	0x0108
        /*02a2*/ 	.byte	0x0b
	.zero		1


	//   ....[18]....
        /*02a4*/ 	.word	0x000029c0
        /*02a8*/ 	.word	0x000000ff
        /*02ac*/ 	.word	0x00050018
        /*02b0*/ 	.short	0x0108
        /*02b2*/ 	.byte	0x0b
	.zero		1


	//   ....[19]....
        /*02b4*/ 	.word	0x000029d0
        /*02b8*/ 	.word	0x000000ff
        /*02bc*/ 	.word	0x00050038
        /*02c0*/ 	.short	0x0108
        /*02c2*/ 	.byte	0x0b
	.zero		1


	//   ....[20]....
        /*02c4*/ 	.word	0x00003190
        /*02c8*/ 	.word	0x000000ff
        /*02cc*/ 	.word	0x00050000
        /*02d0*/ 	.short	0x010a
        /*02d2*/ 	.byte	0x0b
	.zero		1


	//   ....[21]....
        /*02d4*/ 	.word	0x000031c0
        /*02d8*/ 	.word	0x000000ff
        /*02dc*/ 	.word	0x00050020
        /*02e0*/ 	.short	0x010a
        /*02e2*/ 	.byte	0x0b
	.zero		1


	//   ....[22]....
        /*02e4*/ 	.word	0x000031f0
        /*02e8*/ 	.word	0x000000ff
        /*02ec*/ 	.word	0x00050000
        /*02f0*/ 	.short	0x010a
        /*02f2*/ 	.byte	0x2a
	.zero		1


	//   ....[23]....
        /*02f4*/ 	.word	0x00003220
        /*02f8*/ 	.word	0x000000ff
        /*02fc*/ 	.word	0x00050020
        /*0300*/ 	.short	0x010a
        /*0302*/ 	.byte	0x2a
	.zero		1


	//----- nvinfo : EIATTR_NUM_MBARRIERS
	.align		4
.L_48:
        /*0304*/ 	.byte	0x03, 0x38
        /*0306*/ 	.short	0x0008


	//----- nvinfo : EIATTR_EXIT_INSTR_OFFSETS
	.align		4
        /*0308*/ 	.byte	0x04, 0x1c
        /*030a*/ 	.short	(.L_50 - .L_49)


	//   ....[0]....
.L_49:
        /*030c*/ 	.word	0x00003180


	//----- nvinfo : EIATTR_REQNTID
	.align		4
.L_50:
        /*0310*/ 	.byte	0x04, 0x10
        /*0312*/ 	.short	(.L_52 - .L_51)
.L_51:
        /*0314*/ 	.word	0x00000100
        /*0318*/ 	.word	0x00000001
        /*031c*/ 	.word	0x00000001


	//----- nvinfo : EIATTR_CRS_STACK_SIZE
	.align		4
.L_52:
        /*0320*/ 	.byte	0x04, 0x1e
        /*0322*/ 	.short	(.L_54 - .L_53)
.L_53:
        /*0324*/ 	.word	0x00000000


	//----- nvinfo : EIATTR_CBANK_PARAM_SIZE
	.align		4
.L_54:
        /*0328*/ 	.byte	0x03, 0x19
        /*032a*/ 	.short	0x0050


	//----- nvinfo : EIATTR_PARAM_CBANK
	.align		4
        /*032c*/ 	.byte	0x04, 0x0a
        /*032e*/ 	.short	(.L_56 - .L_55)
	.align		4
.L_55:
        /*0330*/ 	.word	index@(.nv.constant0.gluon_tcgen05)
        /*0334*/ 	.short	0x0380
        /*0336*/ 	.short	0x0050


	//----- nvinfo : EIATTR_SW_WAR
	.align		4
.L_56:
        /*0338*/ 	.byte	0x04, 0x36
        /*033a*/ 	.short	(.L_58 - .L_57)
.L_57:
        /*033c*/ 	.word	0x00000008
.L_58:


//--------------------- .nv.compat                --------------------------
	.section	.nv.compat,"",@"SHT_CUDA_COMPAT_INFO"
	.align	4
        /*0000*/ 	.byte	0x02, 0x02, 0x02, 0x00, 0x02, 0x05, 0x05, 0x00, 0x02, 0x03, 0x03, 0x00, 0x02, 0x06, 0x01, 0x00


//--------------------- .nv.callgraph             --------------------------
	.section	.nv.callgraph,"",@"SHT_CUDA_CALLGRAPH"
	.align	4
	.sectionentsize	8
	.align		4
        /*0000*/ 	.word	0x00000000
	.align		4
        /*0004*/ 	.word	0xffffffff
	.align		4
        /*0008*/ 	.word	0x00000000
	.align		4
        /*000c*/ 	.word	0xfffffffe
	.align		4
        /*0010*/ 	.word	0x00000000
	.align		4
        /*0014*/ 	.word	0xfffffffd
	.align		4
        /*0018*/ 	.word	0x00000000
	.align		4
        /*001c*/ 	.word	0xfffffffc


//--------------------- .text.gluon_tcgen05       --------------------------
	.section	.text.gluon_tcgen05,"ax",@progbits
	.align	128
        .global         gluon_tcgen05
        .type           gluon_tcgen05,@function
        .size           gluon_tcgen05,(.L_x_85 - gluon_tcgen05)
        .other          gluon_tcgen05,@"STO_CUDA_ENTRY STV_DEFAULT"
gluon_tcgen05:
.text.gluon_tcgen05:
[----:B------:R-:W1:Y:S01]  /*0000*/  LDC R1, c[0x0][0x37c] ;  /* 0x0000df00ff017b82 */ /* 0x000e620000000800 */
[----:B------:R-:W2:Y:S02]  /*0010*/  S2R R0, SR_TID.X ;  /* 0x0000000000007919 */ /* 0x000ea40000002100 */
[----:B--2---:R-:W-:-:S13]  /*0020*/  ISETP.GE.U32.AND P2, PT, R0, 0x20, PT ;  /* 0x000000200000780c */ /* 0x004fda0003f46070 */
[----:B------:R-:W-:Y:S05]  /*0030*/  @P2 BRA `(.L_x_0) ;  /* 0x0000000000b82947 */ /* 0x000fea0003800000 */
[----:B------:R-:W2:Y:S01]  /*0040*/  S2UR UR6, SR_CgaCtaId ;  /* 0x00000000000679c3 */ /* 0x000ea20000008800 */
[----:B------:R-:W-:Y:S01]  /*0050*/  NOP ;  /* 0x0000000000007918 */ /* 0x000fe20000000000 */
[----:B------:R-:W-:Y:S02]  /*0060*/  UMOV UR4, 0x40 ;  /* 0x0000004000047882 */ /* 0x000fe40000000000 */
[----:B--2---:R-:W-:-:S09]  /*0070*/  ULEA UR4, UR6, UR4, 0x18 ;  /* 0x0000000406047291 */ /* 0x004fd2000f8ec0ff */
[----:B------:R-:W2:Y:S01]  /*0080*/  LDS.U8 R2, [UR4] ;  /* 0x00000004ff027984 */ /* 0x000ea20008000000 */
[----:B------:R-:W-:Y:S02]  /*0090*/  UMOV UR4, 0x400 ;  /* 0x0000040000047882 */ /* 0x000fe40000000000 */
[----:B------:R-:W-:Y:S01]  /*00a0*/  ULEA UR4, UR6, UR4, 0x18 ;  /* 0x0000000406047291 */ /* 0x000fe2000f8ec0ff */
[----:B--2---:R-:W-:-:S13]  /*00b0*/  ISETP.NE.AND P0, PT, R2, RZ, PT ;  /* 0x000000ff0200720c */ /* 0x004fda0003f05270 */
[----:B------:R-:W-:Y:S05]  /*00c0*/  @P0 BRA `(.L_x_1) ;  /* 0x00000000007c0947 */ /* 0x000fea0003800000 */
[----:B------:R-:W-:-:S13]  /*00d0*/  ELECT P0, URZ, PT ;  /* 0x0000000000ff782f */ /* 0x000fda0003800000 */
[----:B------:R-:W-:Y:S05]  /*00e0*/  @!P0 BRA `(.L_x_2) ;  /* 0x0000000000848947 */ /* 0x000fea0003800000 */
[----:B------:R-:W-:Y:S01]  /*00f0*/  UMOV UR5, 0x8 ;  /* 0x0000000800057882 */ /* 0x000fe20000000000 */
[----:B------:R-:W-:Y:S02]  /*0100*/  IMAD.MOV.U32 R5, RZ, RZ, 0x1 ;  /* 0x00000001ff057424 */ /* 0x000fe400078e00ff */
[----:B------:R-:W-:Y:S02]  /*0110*/  IMAD.MOV.U32 R3, RZ, RZ, 0xff ;  /* 0x000000ffff037424 */ /* 0x000fe400078e00ff */
[----:B------:R-:W-:Y:S04]  /*0120*/  DEPBAR.LE SB2, 0x36 ;  /* 0x0000ad800000791a */ /* 0x000fe80000000000 */
[----:B------:R-:W2:Y:S02]  /*0130*/  UTCATOMSWS.FIND_AND_SET.ALIGN UP0, UR5, UR5 ;  /* 0x00000005000575e3 */ /* 0x000ea40008000800 */
[----:B--2---:R-:W-:-:S04]  /*0140*/  PLOP3.LUT P0, PT, PT, PT, UP0, 0x80, 0x8 ;  /* 0x000000000008781c */ /* 0x004fc80003f0f008 */
[----:B------:R-:W-:-:S04]  /*0150*/  SEL R2, RZ, 0xffffffff, !P0 ;  /* 0xffffffffff027807 */ /* 0x000fc80004000000 */
[----:B------:R-:W-:Y:S01]  /*0160*/  ISETP.NE.AND P0, PT, R2, RZ, PT ;  /* 0x000000ff0200720c */ /* 0x000fe20003f05270 */
[----:B------:R-:W-:-:S12]  /*0170*/  IMAD.U32 R2, RZ, RZ, UR5 ;  /* 0x00000005ff027e24 */ /* 0x000fd8000f8e00ff */
[----:B------:R-:W-:Y:S05]  /*0180*/  @P0 BRA `(.L_x_3) ;  /* 0x0000000000240947 */ /* 0x000fea0003800000 */
.L_x_4:
[----:B------:R-:W-:Y:S05]  /*0190*/  NANOSLEEP 0x64 ;  /* 0x000000640000795d */ /* 0x000fea0003800000 */
[----:B------:R-:W-:-:S05]  /*01a0*/  UMOV UR5, 0x8 ;  /* 0x0000000800057882 */ /* 0x000fca0000000000 */
[----:B------:R-:W-:Y:S04]  /*01b0*/  DEPBAR.LE SB2, 0x36 ;  /* 0x0000ad800000791a */ /* 0x000fe80000000000 */
[----:B------:R-:W2:Y:S02]  /*01c0*/  UTCATOMSWS.FIND_AND_SET.ALIGN UP0, UR5, UR5 ;  /* 0x00000005000575e3 */ /* 0x000ea40008000800 */
[----:B--2---:R-:W-:-:S04]  /*01d0*/  PLOP3.LUT P0, PT, PT, PT, UP0, 0x80, 0x8 ;  /* 0x000000000008781c */ /* 0x004fc80003f0f008 */
[----:B------:R-:W-:-:S04]  /*01e0*/  SEL R2, RZ, 0xffffffff, !P0 ;  /* 0xffffffffff027807 */ /* 0x000fc80004000000 */
[----:B------:R-:W-:Y:S01]  /*01f0*/  ISETP.NE.AND P0, PT, R2, RZ, PT ;  /* 0x000000ff0200720c */ /* 0x000fe20003f05270 */
[----:B------:R-:W-:-:S12]  /*0200*/  IMAD.U32 R2, RZ, RZ, UR5 ;  /* 0x00000005ff027e24 */ /* 0x000fd8000f8e00ff */
[----:B------:R-:W-:Y:S05]  /*0210*/  @!P0 BRA `(.L_x_4) ;  /* 0xfffffffc00dc8947 */ /* 0x000fea000383ffff */
.L_x_3:
[C---:B------:R-:W-:Y:S01]  /*0220*/  VIADD R4, R2.reuse, 0x10 ;  /* 0x0000001002047836 */ /* 0x040fe20000000000 */
[----:B------:R-:W-:Y:S01]  /*0230*/  UMOV UR5, 0x50 ;  /* 0x0000005000057882 */ /* 0x000fe20000000000 */
[----:B------:R-:W-:Y:S01]  /*0240*/  SHF.L.U32 R3, R3, R2, RZ ;  /* 0x0000000203037219 */ /* 0x000fe200000006ff */
[----:B------:R-:W-:Y:S01]  /*0250*/  ULEA UR5, UR6, UR5, 0x18 ;  /* 0x0000000506057291 */ /* 0x000fe2000f8ec0ff */
[----:B------:R-:W-:Y:S01]  /*0260*/  IMAD.SHL.U32 R2, R2, 0x20, RZ ;  /* 0x0000002002027824 */ /* 0x000fe200078e00ff */
[----:B------:R-:W-:-:S04]  /*0270*/  SHF.L.U32 R4, R5, R4, RZ ;  /* 0x0000000405047219 */ /* 0x000fc800000006ff */
[----:B------:R-:W-:-:S05]  /*0280*/  LOP3.LUT R3, R4, R3, RZ, 0xfc, !PT ;  /* 0x0000000304037212 */ /* 0x000fca00078efcff */
[----:B------:R2:W-:Y:S04]  /*0290*/  ATOMS.OR RZ, [UR5], R3 ;  /* 0x00000003ffff798c */ /* 0x0005e8000b000005 */
[----:B------:R2:W-:Y:S01]  /*02a0*/  STS [UR4], R2 ;  /* 0x00000002ff007988 */ /* 0x0005e20008000804 */
[----:B------:R-:W-:Y:S05]  /*02b0*/  BRA `(.L_x_2) ;  /* 0x0000000000107947 */ /* 0x000fea0003800000 */
.L_x_1:
[----:B------:R-:W-:Y:S01]  /*02c0*/  IMAD.MOV.U32 R3, RZ, RZ, -0x1 ;  /* 0xffffffffff037424 */ /* 0x000fe200078e00ff */
[----:B------:R-:W-:-:S04]  /*02d0*/  MOV R2, 0x300 ;  /* 0x0000030000027802 */ /* 0x000fc80000000f00 */
[----:B------:R2:W-:Y:S03]  /*02e0*/  STS [UR4], R3 ;  /* 0x00000003ff007988 */ /* 0x0005e60008000804 */
[----:B-12---:R-:W-:Y:S05]  /*02f0*/  CALL.REL.NOINC `($__internal_1_$__cuda_sm10x_tcgen05_guardrail_trap_phase_invalid_during_alloc) ;  /* 0x0000002c00e07944 */ /* 0x006fea0003c00000 */
.L_x_2:
[----:B------:R-:W-:Y:S05]  /*0300*/  WARPSYNC.ALL ;  /* 0x0000000000007948 */ /* 0x000fea0003800000 */
[----:B------:R-:W-:Y:S01]  /*0310*/  NOP ;  /* 0x0000000000007918 */ /* 0x000fe20000000000 */
.L_x_0:
[----:B------:R-:W3:Y:S08]  /*0320*/  S2UR UR4, SR_CgaCtaId ;  /* 0x00000000000479c3 */ /* 0x000ef00000008800 */
[----:B------:R-:W-:Y:S01]  /*0330*/  BAR.SYNC.DEFER_BLOCKING 0x0 ;  /* 0x0000000000007b1d */ /* 0x000fe20000010000 */
[----:B------:R-:W-:-:S05]  /*0340*/  LOP3.LUT R68, R0, 0xff, RZ, 0xc0, !PT ;  /* 0x000000ff00447812 */ /* 0x000fca00078ec0ff */
[----:B------:R-:W-:Y:S02]  /*0350*/  UMOV UR11, 0x400 ;  /* 0x00000400000b7882 */ /* 0x000fe40000000000 */
[----:B------:R-:W4:Y:S08]  /*0360*/  LDC R4, c[0x0][0x398] ;  /* 0x0000e600ff047b82 */ /* 0x000f300000000800 */
[----:B------:R-:W5:Y:S01]  /*0370*/  LDC R10, c[0x0][0x3a0] ;  /* 0x0000e800ff0a7b82 */ /* 0x000f620000000800 */
[----:B---3--:R-:W-:-:S07]  /*0380*/  ULEA UR11, UR4, UR11, 0x18 ;  /* 0x0000000b040b7291 */ /* 0x008fce000f8ec0ff */
[----:B------:R-:W3:Y:S02]  /*0390*/  S2UR UR7, SR_CTAID.Y ;  /* 0x00000000000779c3 */ /* 0x000ee40000002600 */
[----:B--2---:R-:W2:Y:S06]  /*03a0*/  LDS R3, [UR11] ;  /* 0x0000000bff037984 */ /* 0x004eac0008000800 */
[----:B------:R-:W-:Y:S06]  /*03b0*/  BAR.SYNC.DEFER_BLOCKING 0x0 ;  /* 0x0000000000007b1d */ /* 0x000fec0000010000 */
[----:B------:R-:W-:Y:S05]  /*03c0*/  @P2 BRA `(.L_x_5) ;  /* 0x0000000000182947 */ /* 0x000fea0003800000 */
[----:B------:R-:W-:Y:S01]  /*03d0*/  ELECT P0, URZ, PT ;  /* 0x0000000000ff782f */ /* 0x000fe20003800000 */
[----:B------:R-:W-:Y:S01]  /*03e0*/  IMAD.MOV.U32 R2, RZ, RZ, 0x1 ;  /* 0x00000001ff027424 */ /* 0x000fe200078e00ff */
[----:B------:R-:W-:Y:S01]  /*03f0*/  UMOV UR5, 0x40 ;  /* 0x0000004000057882 */ /* 0x000fe20000000000 */
[----:B------:R-:W-:Y:S01]  /*0400*/  UVIRTCOUNT.DEALLOC.SMPOOL 0x80 ;  /* 0x000000800000784c */ /* 0x000fe20000000000 */
[----:B------:R-:W-:-:S09]  /*0410*/  ULEA UR5, UR4, UR5, 0x18 ;  /* 0x0000000504057291 */ /* 0x000fd2000f8ec0ff */
[----:B------:R5:W-:Y:S03]  /*0420*/  @P0 STS.U8 [UR5], R2 ;  /* 0x00000002ff000988 */ /* 0x000be60008000005 */
.L_x_5:
[----:B------:R-:W5:Y:S01]  /*0430*/  S2UR UR4, SR_CTAID.Z ;  /* 0x00000000000479c3 */ /* 0x000f620000002700 */
[----:B------:R-:W4:Y:S01]  /*0440*/  LDCU UR5, c[0x0][0x370] ;  /* 0x00006e00ff0577ac */ /* 0x000f220008000800 */
[----:B------:R-:W-:Y:S01]  /*0450*/  ISETP.GE.U32.AND P0, PT, R68, 0x20, PT ;  /* 0x000000204400780c */ /* 0x000fe20003f06070 */
[----:B----4-:R-:W-:Y:S01]  /*0460*/  VIADD R4, R4, 0xffffffff ;  /* 0xffffffff04047836 */ /* 0x010fe20000000000 */
[C---:B------:R-:W-:Y:S01]  /*0470*/  ISETP.NE.U32.AND P3, PT, R68.reuse, RZ, PT ;  /* 0x000000ff4400720c */ /* 0x040fe20003f65070 */
[----:B------:R-:W5:Y:S01]  /*0480*/  LDCU UR6, c[0x0][0x374] ;  /* 0x00006e80ff0677ac */ /* 0x000f620008000800 */
[----:B------:R-:W-:Y:S01]  /*0490*/  LEA R11, R68, UR11, 0x2 ;  /* 0x0000000b440b7c11 */ /* 0x000fe2000f8e10ff */
[----:B-----5:R-:W-:Y:S01]  /*04a0*/  VIADD R12, R10, 0xffffffff ;  /* 0xffffffff0a0c7836 */ /* 0x020fe20000000000 */
[----:B------:R-:W4:Y:S01]  /*04b0*/  S2UR UR15, SR_CTAID.X ;  /* 0x00000000000f79c3 */ /* 0x000f220000002500 */
[----:B------:R-:W5:Y:S01]  /*04c0*/  LDCU.64 UR12, c[0x0][0x3c0] ;  /* 0x00007800ff0c77ac */ /* 0x000f620008000a00 */
[----:B--2---:R-:W-:Y:S01]  /*04d0*/  R2UR UR10, R3 ;  /* 0x00000000030a72ca */ /* 0x004fe200000e0000 */
[----:B------:R-:W-:Y:S04]  /*04e0*/  BSSY.RECONVERGENT B0, `(.L_x_6) ;  /* 0x0000011000007945 */ /* 0x000fe80003800200 */
[----:B------:R2:W-:Y:S01]  /*04f0*/  @!P0 STS [R11], RZ ;  /* 0x000000ff0b008388 */ /* 0x0005e20000000800 */
[----:B------:R-:W-:-:S03]  /*0500*/  NOP ;  /* 0x0000000000007918 */ /* 0x000fc60000000000 */
[----:B------:R2:W-:Y:S01]  /*0510*/  @!P3 STS [UR11+0x24], R4 ;  /* 0x00002404ff00b988 */ /* 0x0005e2000800080b */
[----:B---3--:R-:W-:-:S03]  /*0520*/  UIMAD UR4, UR4, UR6, UR7 ;  /* 0x00000006040472a4 */ /* 0x008fc6000f8e0207 */
[----:B------:R2:W-:Y:S01]  /*0530*/  @!P3 STS [UR11+0x20], R12 ;  /* 0x0000200cff00b988 */ /* 0x0005e2000800080b */
[----:B----4-:R-:W-:-:S04]  /*0540*/  UIMAD UR4, UR4, UR5, UR15 ;  /* 0x00000005040472a4 */ /* 0x010fc8000f8e020f */
[----:B------:R-:W-:-:S04]  /*0550*/  UIMAD UR4, UR4, 0x180, URZ ;  /* 0x00000180040478a4 */ /* 0x000fc8000f8e02ff */
[----:B-----5:R-:W-:-:S04]  /*0560*/  UIADD3 UR8, UP0, UPT, UR4, UR12, URZ ;  /* 0x0000000c04087290 */ /* 0x020fc8000ff1e0ff */
[----:B------:R-:W-:Y:S01]  /*0570*/  ULEA.HI.X.SX32 UR9, UR4, UR13, 0x1, UP0 ;  /* 0x0000000d04097291 */ /* 0x000fe200080f0eff */
[----:B--2---:R-:W-:Y:S11]  /*0580*/  @P3 BRA `(.L_x_7) ;  /* 0x0000000000183947 */ /* 0x004ff60003800000 */
[----:B------:R-:W2:Y:S01]  /*0590*/  LDS R2, [UR11+0x8] ;  /* 0x0000080bff027984 */ /* 0x000ea20008000800 */
[----:B------:R-:W3:Y:S01]  /*05a0*/  LDC.64 R6, c[0x0][0x380] ;  /* 0x0000e000ff067b82 */ /* 0x000ee20000000a00 */
[----:B------:R-:W-:Y:S02]  /*05b0*/  IMAD.MOV.U32 R3, RZ, RZ, 0x70 ;  /* 0x00000070ff037424 */ /* 0x000fe400078e00ff */
[----:B---3--:R3:W-:Y:S03]  /*05c0*/  STS.64 [UR11], R6 ;  /* 0x00000006ff007988 */ /* 0x0087e60008000a0b */
[----:B--2---:R-:W-:-:S05]  /*05d0*/  LOP3.LUT R2, R2, 0x10, R3, 0xd8, !PT ;  /* 0x0000001002027812 */ /* 0x004fca00078ed803 */
[----:B------:R3:W-:Y:S02]  /*05e0*/  STS [UR11+0x8], R2 ;  /* 0x00000802ff007988 */ /* 0x0007e4000800080b */
.L_x_7:
[----:B------:R-:W-:Y:S05]  /*05f0*/  BSYNC.RECONVERGENT B0 ;  /* 0x0000000000007941 */ /* 0x000fea0003800200 */
.L_x_6:
[----:B------:R-:W-:Y:S04]  /*0600*/  BSSY.RECONVERGENT B0, `(.L_x_8) ;  /* 0x000000a000007945 */ /* 0x000fe80003800200 */
[----:B------:R-:W-:Y:S05]  /*0610*/  @P3 BRA `(.L_x_9) ;  /* 0x0000000000203947 */ /* 0x000fea0003800000 */
[----:B---3--:R-:W2:Y:S01]  /*0620*/  LDS R2, [UR11+0x34] ;  /* 0x0000340bff027984 */ /* 0x008ea20008000800 */
[----:B------:R-:W-:Y:S02]  /*0630*/  IMAD.MOV.U32 R3, RZ, RZ, 0x3f000000 ;  /* 0x3f000000ff037424 */ /* 0x000fe400078e00ff */
[----:B------:R-:W-:Y:S01]  /*0640*/  @!P3 IMAD.MOV.U32 R5, RZ, RZ, 0x3f ;  /* 0x0000003fff05b424 */ /* 0x000fe200078e00ff */
[----:B------:R-:W3:Y:S02]  /*0650*/  @!P3 LDS R6, [UR11+0x38] ;  /* 0x0000380bff06b984 */ /* 0x000ee40008000800 */
[----:B--2---:R-:W-:Y:S02]  /*0660*/  LOP3.LUT R2, R2, 0xff000000, R3, 0xb8, !PT ;  /* 0xff00000002027812 */ /* 0x004fe400078eb803 */
[----:B---3--:R-:W-:-:S03]  /*0670*/  @!P3 LOP3.LUT R3, R6, 0xff, R5, 0xb8, !PT ;  /* 0x000000ff0603b812 */ /* 0x008fc600078eb805 */
[----:B------:R2:W-:Y:S04]  /*0680*/  STS [UR11+0x34], R2 ;  /* 0x00003402ff007988 */ /* 0x0005e8000800080b */
[----:B------:R2:W-:Y:S02]  /*0690*/  @!P3 STS [UR11+0x38], R3 ;  /* 0x00003803ff00b988 */ /* 0x0005e4000800080b */
.L_x_9:
[----:B------:R-:W-:Y:S05]  /*06a0*/  BSYNC.RECONVERGENT B0 ;  /* 0x0000000000007941 */ /* 0x000fea0003800200 */
.L_x_8:
[----:B------:R-:W-:Y:S04]  /*06b0*/  BSSY.RECONVERGENT B0, `(.L_x_10) ;  /* 0x000000e000007945 */ /* 0x000fe80003800200 */
[----:B------:R-:W-:Y:S05]  /*06c0*/  @P3 BRA `(.L_x_11) ;  /* 0x0000000000303947 */ /* 0x000fea0003800000 */
[----:B--2---:R-:W2:Y:S01]  /*06d0*/  LDS R3, [UR11+0x34] ;  /* 0x0000340bff037984 */ /* 0x004ea20008000800 */
[----:B------:R-:W4:Y:S03]  /*06e0*/  LDC.64 R8, c[0x0][0x3a8] ;  /* 0x0000ea00ff087b82 */ /* 0x000f260000000a00 */
[----:B---3--:R-:W3:Y:S01]  /*06f0*/  LDS R2, [UR11+0x1c] ;  /* 0x00001c0bff027984 */ /* 0x008ee20008000800 */
[C---:B----4-:R-:W-:Y:S01]  /*0700*/  SHF.L.U64.HI R6, R8.reuse, 0x1, R9 ;  /* 0x0000000108067819 */ /* 0x050fe20000010209 */
[----:B------:R-:W-:-:S03]  /*0710*/  IMAD.SHL.U32 R5, R8, 0x2, RZ ;  /* 0x0000000208057824 */ /* 0x000fc600078e00ff */
[--C-:B------:R-:W-:Y:S02]  /*0720*/  SHF.R.U32.HI R7, RZ, 0x4, R6.reuse ;  /* 0x00000004ff077819 */ /* 0x100fe40000011606 */
[----:B------:R-:W-:-:S05]  /*0730*/  SHF.R.U64 R5, R5, 0x4, R6 ;  /* 0x0000000405057819 */ /* 0x000fca0000001206 */
[----:B------:R4:W-:Y:S01]  /*0740*/  STS [UR11+0xc], R5 ;  /* 0x00000c05ff007988 */ /* 0x0009e2000800080b */
[----:B--2---:R-:W-:Y:S02]  /*0750*/  LOP3.LUT R3, R3, 0x7, RZ, 0xb8, !PT ;  /* 0x0000000703037812 */ /* 0x004fe400078eb8ff */
[----:B---3--:R-:W-:-:S03]  /*0760*/  LOP3.LUT R2, R2, 0xf, R7, 0xb8, !PT ;  /* 0x0000000f02027812 */ /* 0x008fc600078eb807 */
[----:B------:R4:W-:Y:S04]  /*0770*/  STS [UR11+0x34], R3 ;  /* 0x00003403ff007988 */ /* 0x0009e8000800080b */
[----:B------:R4:W-:Y:S02]  /*0780*/  STS [UR11+0x1c], R2 ;  /* 0x00001c02ff007988 */ /* 0x0009e4000800080b */
.L_x_11:
[----:B------:R-:W-:Y:S05]  /*0790*/  BSYNC.RECONVERGENT B0 ;  /* 0x0000000000007941 */ /* 0x000fea0003800200 */
.L_x_10:
[----:B------:R-:W-:Y:S04]  /*07a0*/  BSSY.RECONVERGENT B1, `(.L_x_12) ;  /* 0x000001a000017945 */ /* 0x000fe80003800200 */
[----:B------:R-:W-:Y:S04]  /*07b0*/  BSSY.RELIABLE B0, `(.L_x_13) ;  /* 0x0000015000007945 */ /* 0x000fe80003800100 */
[----:B------:R-:W-:Y:S05]  /*07c0*/  @P3 BRA `(.L_x_14) ;  /* 0x0000000000203947 */ /* 0x000fea0003800000 */
[----:B--234-:R-:W2:Y:S02]  /*07d0*/  LDS R2, [UR11+0x34] ;  /* 0x0000340bff027984 */ /* 0x01cea40008000800 */
[----:B--2---:R-:W-:-:S05]  /*07e0*/  LOP3.LUT R2, R2, 0x38, RZ, 0xb8, !PT ;  /* 0x0000003802027812 */ /* 0x004fca00078eb8ff */
[----:B------:R2:W-:Y:S01]  /*07f0*/  STS [UR11+0x34], R2 ;  /* 0x00003402ff007988 */ /* 0x0005e2000800080b */
[----:B------:R-:W-:Y:S05]  /*0800*/  @P3 BRA `(.L_x_15) ;  /* 0x0000000000203947 */ /* 0x000fea0003800000 */
[----:B--2---:R-:W2:Y:S01]  /*0810*/  LDS R2, [UR11+0x8] ;  /* 0x0000080bff027984 */ /* 0x004ea20008000800 */
[----:B------:R-:W-:-:S05]  /*0820*/  IMAD.MOV.U32 R3, RZ, RZ, 0x780 ;  /* 0x00000780ff037424 */ /* 0x000fca00078e00ff */
[----:B--2---:R-:W-:-:S05]  /*0830*/  LOP3.LUT R2, R2, 0x500, R3, 0xd8, !PT ;  /* 0x0000050002027812 */ /* 0x004fca00078ed803 */
[----:B------:R5:W-:Y:S02]  /*0840*/  STS [UR11+0x8], R2 ;  /* 0x00000802ff007988 */ /* 0x000be4000800080b */
.L_x_14:
[----:B------:R-:W-:Y:S05]  /*0850*/  @P3 BRA `(.L_x_16) ;  /* 0x0000000000283947 */ /* 0x000fea0003800000 */
[----:B--2345:R-:W2:Y:S02]  /*0860*/  LDS R2, [UR11+0x8] ;  /* 0x0000080bff027984 */ /* 0x03cea40008000800 */
[----:B--2---:R-:W-:-:S05]  /*0870*/  LOP3.LUT R2, R2, 0x1800, RZ, 0xb8, !PT ;  /* 0x0000180002027812 */ /* 0x004fca00078eb8ff */
[----:B------:R3:W-:Y:S02]  /*0880*/  STS [UR11+0x8], R2 ;  /* 0x00000802ff007988 */ /* 0x0007e4000800080b */
.L_x_15:
[----:B------:R-:W-:Y:S05]  /*0890*/  @P3 BREAK.RELIABLE B0 ;  /* 0x0000000000003942 */ /* 0x000fea0003800100 */
[----:B------:R-:W-:Y:S05]  /*08a0*/  @P3 BRA `(.L_x_17) ;  /* 0x0000000000243947 */ /* 0x000fea0003800000 */
[----:B------:R-:W4:Y:S01]  /*08b0*/  LDS R3, [UR11+0x8] ;  /* 0x0000080bff037984 */ /* 0x000f220008000800 */
[----:B--23--:R-:W-:-:S05]  /*08c0*/  IMAD.MOV.U32 R2, RZ, RZ, 0x6000 ;  /* 0x00006000ff027424 */ /* 0x00cfca00078e00ff */
[----:B----4-:R-:W-:-:S04]  /*08d0*/  LOP3.LUT R2, R3, 0x6000, R2, 0xd8, !PT ;  /* 0x0000600003027812 */ /* 0x010fc800078ed802 */
[----:B------:R-:W-:-:S05]  /*08e0*/  LOP3.LUT R2, R2, 0x400000, RZ, 0xb8, !PT ;  /* 0x0040000002027812 */ /* 0x000fca00078eb8ff */
[----:B------:R2:W-:Y:S02]  /*08f0*/  STS [UR11+0x8], R2 ;  /* 0x00000802ff007988 */ /* 0x0005e4000800080b */
.L_x_16:
[----:B------:R-:W-:Y:S05]  /*0900*/  BSYNC.RELIABLE B0 ;  /* 0x0000000000007941 */ /* 0x000fea0003800100 */
.L_x_13:
[----:B--2345:R-:W2:Y:S02]  /*0910*/  @!P3 LDS R2, [UR11+0x8] ;  /* 0x0000080bff02b984 */ /* 0x03cea40008000800 */
[----:B--2---:R-:W-:-:S05]  /*0920*/  @!P3 LOP3.LUT R2, R2, 0x8000, RZ, 0xb8, !PT ;  /* 0x000080000202b812 */ /* 0x004fca00078eb8ff */
[----:B------:R4:W-:Y:S02]  /*0930*/  @!P3 STS [UR11+0x8], R2 ;  /* 0x00000802ff00b988 */ /* 0x0009e4000800080b */
.L_x_17:
[----:B------:R-:W-:Y:S05]  /*0940*/  BSYNC.RECONVERGENT B1 ;  /* 0x0000000000017941 */ /* 0x000fea0003800200 */
.L_x_12:
[----:B------:R-:W-:Y:S05]  /*0950*/  WARPSYNC.ALL ;  /* 0x0000000000007948 */ /* 0x000fea0003800000 */
[----:B------:R-:W-:Y:S01]  /*0960*/  NOP ;  /* 0x0000000000007918 */ /* 0x000fe20000000000 */
[----:B------:R-:W-:Y:S05]  /*0970*/  @P0 BRA `(.L_x_18) ;  /* 0x0000000000300947 */ /* 0x000fea0003800000 */
[----:B--234-:R-:W2:Y:S01]  /*0980*/  S2R R2, SR_LANEID ;  /* 0x0000000000027919 */ /* 0x01cea20000000000 */
[----:B------:R-:W-:Y:S05]  /*0990*/  WARPSYNC.ALL ;  /* 0x0000000000007948 */ /* 0x000fea0003800000 */
[----:B------:R-:W-:Y:S01]  /*09a0*/  NOP ;  /* 0x0000000000007918 */ /* 0x000fe20000000000 */
[----:B--2---:R-:W-:-:S05]  /*09b0*/  IMAD.SHL.U32 R5, R2, 0x4, RZ ;  /* 0x0000000402057824 */ /* 0x004fca00078e00ff */
[----:B------:R-:W2:Y:S01]  /*09c0*/  LDS R7, [R5+UR11] ;  /* 0x0000000b05077984 */ /* 0x000ea20008000800 */
[----:B------:R-:W-:-:S05]  /*09d0*/  IADD3 R2, P1, PT, R5, UR8, RZ ;  /* 0x0000000805027c10 */ /* 0x000fca000ff3e0ff */
[----:B------:R-:W-:-:S05]  /*09e0*/  IMAD.X R3, RZ, RZ, UR9, P1 ;  /* 0x00000009ff037e24 */ /* 0x000fca00088e06ff */
[----:B--2---:R5:W2:Y:S01]  /*09f0*/  ATOMG.E.EXCH.STRONG.GPU PT, RZ, [R2], R7 ;  /* 0x0000000702ff73a8 */ /* 0x004aa200041ee100 */
[----:B------:R-:W-:-:S04]  /*0a00*/  DEPBAR {5,4,3,2,1,0} ;  /* 0x0000003f0000791a */ /* 0x000fc80000000000 */
[----:B------:R-:W3:Y:S02]  /*0a10*/  CCTL.E.C.LDCU.IV.DEEP [UR8] ;  /* 0x0000000008007540 */ /* 0x000ee40009c08000 */
[----:B---3--:R5:W-:Y:S01]  /*0a20*/  UTMACCTL.IV [UR8] ;  /* 0x00000000080079b9 */ /* 0x008be20008000000 */
[----:B------:R-:W-:Y:S01]  /*0a30*/  NOP ;  /* 0x0000000000007918 */ /* 0x000fe20000000000 */
.L_x_18:
[----:B------:R-:W-:Y:S05]  /*0a40*/  @P0 BRA `(.L_x_19) ;  /* 0x00000000000c0947 */ /* 0x000fea0003800000 */
[----:B------:R0:W-:Y:S01]  /*0a50*/  UTMACMDFLUSH ;  /* 0x00000000000079b7 */ /* 0x0001e20000000000 */
[----:B------:R-:W-:Y:S05]  /*0a60*/  @P0 BRA `(.L_x_19) ;  /* 0x0000000000040947 */ /* 0x000fea0003800000 */
[----:B------:R-:W-:-:S04]  /*0a70*/  DEPBAR.LE SB0, 0x0 ;  /* 0x000080000000791a */ /* 0x000fc80000000000 */
.L_x_19:
[----:B------:R-:W-:Y:S05]  /*0a80*/  WARPSYNC.ALL ;  /* 0x0000000000007948 */ /* 0x000fea0003800000 */
[----:B------:R-:W-:Y:S01]  /*0a90*/  NOP ;  /* 0x0000000000007918 */ /* 0x000fe20000000000 */
[----:B--2---:R-:W-:Y:S06]  /*0aa0*/  BAR.SYNC.DEFER_BLOCKING 0x0 ;  /* 0x0000000000007b1d */ /* 0x004fec0000010000 */
[----:B------:R-:W-:Y:S02]  /*0ab0*/  BSSY.RECONVERGENT B1, `(.L_x_20) ;  /* 0x000000b000017945 */ /* 0x000fe40003800200 */
[----:B------:R-:W-:Y:S06]  /*0ac0*/  BAR.SYNC.DEFER_BLOCKING 0x0 ;  /* 0x0000000000007b1d */ /* 0x000fec0000010000 */
[----:B------:R2:W-:Y:S01]  /*0ad0*/  @!P0 STS [R11], RZ ;  /* 0x000000ff0b008388 */ /* 0x0005e20000000800 */
[----:B------:R-:W-:Y:S01]  /*0ae0*/  NOP ;  /* 0x0000000000007918 */ /* 0x000fe20000000000 */
[----:B------:R-:W-:Y:S05]  /*0af0*/  @P3 BRA `(.L_x_21) ;  /* 0x0000000000183947 */ /* 0x000fea0003800000 */
[----:B---345:R-:W3:Y:S01]  /*0b00*/  LDS R2, [UR11+0x8] ;  /* 0x0000080bff027984 */ /* 0x038ee20008000800 */
[----:B------:R-:W4:Y:S01]  /*0b10*/  LDC.64 R6, c[0x0][0x388] ;  /* 0x0000e200ff067b82 */ /* 0x000f220000000a00 */
[----:B------:R-:W-:Y:S02]  /*0b20*/  IMAD.MOV.U32 R3, RZ, RZ, 0x70 ;  /* 0x00000070ff037424 */ /* 0x000fe400078e00ff */
[----:B----4-:R4:W-:Y:S03]  /*0b30*/  STS.64 [UR11], R6 ;  /* 0x00000006ff007988 */ /* 0x0109e60008000a0b */
[----:B---3--:R-:W-:-:S05]  /*0b40*/  LOP3.LUT R2, R2, 0x10, R3, 0xd8, !PT ;  /* 0x0000001002027812 */ /* 0x008fca00078ed803 */
[----:B------:R4:W-:Y:S02]  /*0b50*/  STS [UR11+0x8], R2 ;  /* 0x00000802ff007988 */ /* 0x0009e4000800080b */
.L_x_21:
[----:B-----5:R-:W-:Y:S05]  /*0b60*/  BSYNC.RECONVERGENT B1 ;  /* 0x0000000000017941 */ /* 0x020fea0003800200 */
.L_x_20:
[----:B------:R-:W-:Y:S04]  /*0b70*/  BSSY.RECONVERGENT B2, `(.L_x_22) ;  /* 0x000000f000027945 */ /* 0x000fe80003800200 */
[----:B------:R-:W-:Y:S04]  /*0b80*/  BSSY.RELIABLE B1, `(.L_x_23) ;  /* 0x000000c000017945 */ /* 0x000fe80003800100 */
[----:B------:R-:W-:Y:S05]  /*0b90*/  @P3 BRA `(.L_x_24) ;  /* 0x0000000000283947 */ /* 0x000fea0003800000 */
[----:B---34-:R-:W3:Y:S01]  /*0ba0*/  LDS R2, [UR11+0x34] ;  /* 0x0000340bff027984 */ /* 0x018ee20008000800 */
[----:B------:R-:W-:Y:S01]  /*0bb0*/  IMAD.MOV.U32 R3, RZ, RZ, 0x3f000000 ;  /* 0x3f000000ff037424 */ /* 0x000fe200078e00ff */
[----:B------:R-:W-:Y:S05]  /*0bc0*/  @P3 BREAK.RELIABLE B1 ;  /* 0x0000000000013942 */ /* 0x000fea0003800100 */
[----:B---3--:R-:W-:-:S05]  /*0bd0*/  LOP3.LUT R2, R2, 0xff000000, R3, 0xb8, !PT ;  /* 0xff00000002027812 */ /* 0x008fca00078eb803 */
[----:B------:R3:W-:Y:S01]  /*0be0*/  STS [UR11+0x34], R2 ;  /* 0x00003402ff007988 */ /* 0x0007e2000800080b */
[----:B------:R-:W-:Y:S05]  /*0bf0*/  @P3 BRA `(.L_x_25) ;  /* 0x0000000000183947 */ /* 0x000fea0003800000 */
[----:B---3--:R-:W3:Y:S01]  /*0c00*/  LDS R2, [UR11+0x38] ;  /* 0x0000380bff027984 */ /* 0x008ee20008000800 */
[----:B------:R-:W-:-:S05]  /*0c10*/  IMAD.MOV.U32 R3, RZ, RZ, 0xff ;  /* 0x000000ffff037424 */ /* 0x000fca00078e00ff */
[----:B---3--:R-:W-:-:S05]  /*0c20*/  LOP3.LUT R2, R2, 0xff, R3, 0xb8, !PT ;  /* 0x000000ff02027812 */ /* 0x008fca00078eb803 */
[----:B------:R5:W-:Y:S02]  /*0c30*/  STS [UR11+0x38], R2 ;  /* 0x00003802ff007988 */ /* 0x000be4000800080b */
.L_x_24:
[----:B------:R-:W-:Y:S05]  /*0c40*/  BSYNC.RELIABLE B1 ;  /* 0x0000000000017941 */ /* 0x000fea0003800100 */
.L_x_23:
[----:B------:R2:W-:Y:S02]  /*0c50*/  @!P3 STS [UR11+0x20], R12 ;  /* 0x0000200cff00b988 */ /* 0x0005e4000800080b */
.L_x_25:
[----:B------:R-:W-:Y:S05]  /*0c60*/  BSYNC.RECONVERGENT B2 ;  /* 0x0000000000027941 */ /* 0x000fea0003800200 */
.L_x_22:
[----:B------:R-:W-:Y:S05]  /*0c70*/  WARPSYNC.ALL ;  /* 0x0000000000007948 */ /* 0x000fea0003800000 */
[----:B------:R-:W-:Y:S01]  /*0c80*/  NOP ;  /* 0x0000000000007918 */ /* 0x000fe20000000000 */
[----:B------:R-:W2:Y:S01]  /*0c90*/  LDC R5, c[0x0][0x39c] ;  /* 0x0000e700ff057b82 */ /* 0x000ea20000000800 */
[----:B------:R-:W-:Y:S01]  /*0ca0*/  BSSY.RECONVERGENT B2, `(.L_x_26) ;  /* 0x0000010000027945 */ /* 0x000fe20003800200 */
[----:B--2---:R-:W-:-:S05]  /*0cb0*/  VIADD R5, R5, 0xffffffff ;  /* 0xffffffff05057836 */ /* 0x004fca0000000000 */
[----:B------:R2:W-:Y:S01]  /*0cc0*/  @!P3 STS [UR11+0x24], R5 ;  /* 0x00002405ff00b988 */ /* 0x0005e2000800080b */
[----:B------:R-:W-:Y:S05]  /*0cd0*/  @P3 BRA `(.L_x_27) ;  /* 0x0000000000303947 */ /* 0x000fea0003800000 */
[----:B------:R-:W2:Y:S01]  /*0ce0*/  LDS R3, [UR11+0x34] ;  /* 0x0000340bff037984 */ /* 0x000ea20008000800 */
[----:B----4-:R-:W4:Y:S03]  /*0cf0*/  LDC.64 R6, c[0x0][0x3b0] ;  /* 0x0000ec00ff067b82 */ /* 0x010f260000000a00 */
[----:B---3-5:R-:W3:Y:S01]  /*0d00*/  LDS R2, [UR11+0x1c] ;  /* 0x00001c0bff027984 */ /* 0x028ee20008000800 */
        /* <DEDUP_REMOVED lines=9> */
.L_x_27:
[----:B------:R-:W-:Y:S05]  /*0da0*/  BSYNC.RECONVERGENT B2 ;  /* 0x0000000000027941 */ /* 0x000fea0003800200 */
.L_x_26:
[----:B------:R-:W-:Y:S04]  /*0db0*/  BSSY.RECONVERGENT B3, `(.L_x_28) ;  /* 0x000001a000037945 */ /* 0x000fe80003800200 */
[----:B------:R-:W-:Y:S04]  /*0dc0*/  BSSY.RELIABLE B2, `(.L_x_29) ;  /* 0x0000015000027945 */ /* 0x000fe80003800100 */
[----:B------:R-:W-:Y:S05]  /*0dd0*/  @P3 BRA `(.L_x_30) ;  /* 0x0000000000203947 */ /* 0x000fea0003800000 */
[----:B---345:R-:W3:Y:S02]  /*0de0*/  LDS R2, [UR11+0x34] ;  /* 0x0000340bff027984 */ /* 0x038ee40008000800 */
[----:B---3--:R-:W-:-:S05]  /*0df0*/  LOP3.LUT R2, R2, 0x38, RZ, 0xb8, !PT ;  /* 0x0000003802027812 */ /* 0x008fca00078eb8ff */
[----:B------:R3:W-:Y:S01]  /*0e00*/  STS [UR11+0x34], R2 ;  /* 0x00003402ff007988 */ /* 0x0007e2000800080b */
[----:B------:R-:W-:Y:S05]  /*0e10*/  @P3 BRA `(.L_x_31) ;  /* 0x0000000000203947 */ /* 0x000fea0003800000 */
[----:B---3--:R-:W3:Y:S01]  /*0e20*/  LDS R2, [UR11+0x8] ;  /* 0x0000080bff027984 */ /* 0x008ee20008000800 */
[----:B------:R-:W-:-:S05]  /*0e30*/  IMAD.MOV.U32 R3, RZ, RZ, 0x780 ;  /* 0x00000780ff037424 */ /* 0x000fca00078e00ff */
[----:B---3--:R-:W-:-:S05]  /*0e40*/  LOP3.LUT R2, R2, 0x500, R3, 0xd8, !PT ;  /* 0x0000050002027812 */ /* 0x008fca00078ed803 */
[----:B------:R3:W-:Y:S02]  /*0e50*/  STS [UR11+0x8], R2 ;  /* 0x00000802ff007988 */ /* 0x0007e4000800080b */
.L_x_30:
[----:B------:R-:W-:Y:S05]  /*0e60*/  @P3 BRA `(.L_x_32) ;  /* 0x0000000000283947 */ /* 0x000fea0003800000 */
[----:B---345:R-:W3:Y:S02]  /*0e70*/  LDS R2, [UR11+0x8] ;  /* 0x0000080bff027984 */ /* 0x038ee40008000800 */
[----:B---3--:R-:W-:-:S05]  /*0e80*/  LOP3.LUT R2, R2, 0x1800, RZ, 0xb8, !PT ;  /* 0x0000180002027812 */ /* 0x008fca00078eb8ff */
[----:B------:R4:W-:Y:S02]  /*0e90*/  STS [UR11+0x8], R2 ;  /* 0x00000802ff007988 */ /* 0x0009e4000800080b */
.L_x_31:
[----:B------:R-:W-:Y:S05]  /*0ea0*/  @P3 BREAK.RELIABLE B2 ;  /* 0x0000000000023942 */ /* 0x000fea0003800100 */
[----:B------:R-:W-:Y:S05]  /*0eb0*/  @P3 BRA `(.L_x_33) ;  /* 0x0000000000243947 */ /* 0x000fea0003800000 */
[----:B---34-:R-:W3:Y:S01]  /*0ec0*/  LDS R2, [UR11+0x8] ;  /* 0x0000080bff027984 */ /* 0x018ee20008000800 */
[----:B------:R-:W-:-:S05]  /*0ed0*/  IMAD.MOV.U32 R3, RZ, RZ, 0x6000 ;  /* 0x00006000ff037424 */ /* 0x000fca00078e00ff */
[----:B---3--:R-:W-:-:S04]  /*0ee0*/  LOP3.LUT R2, R2, 0x6000, R3, 0xd8, !PT ;  /* 0x0000600002027812 */ /* 0x008fc800078ed803 */
[----:B------:R-:W-:-:S05]  /*0ef0*/  LOP3.LUT R2, R2, 0x400000, RZ, 0xb8, !PT ;  /* 0x0040000002027812 */ /* 0x000fca00078eb8ff */
[----:B------:R3:W-:Y:S02]  /*0f00*/  STS [UR11+0x8], R2 ;  /* 0x00000802ff007988 */ /* 0x0007e4000800080b */
.L_x_32:
[----:B------:R-:W-:Y:S05]  /*0f10*/  BSYNC.RELIABLE B2 ;  /* 0x0000000000027941 */ /* 0x000fea0003800100 */
.L_x_29:
[----:B---345:R-:W3:Y:S02]  /*0f20*/  @!P3 LDS R2, [UR11+0x8] ;  /* 0x0000080bff02b984 */ /* 0x038ee40008000800 */
[----:B---3--:R-:W-:-:S05]  /*0f30*/  @!P3 LOP3.LUT R2, R2, 0x8000, RZ, 0xb8, !PT ;  /* 0x000080000202b812 */ /* 0x008fca00078eb8ff */
[----:B------:R5:W-:Y:S02]  /*0f40*/  @!P3 STS [UR11+0x8], R2 ;  /* 0x00000802ff00b988 */ /* 0x000be4000800080b */
.L_x_33:
[----:B------:R-:W-:Y:S05]  /*0f50*/  BSYNC.RECONVERGENT B3 ;  /* 0x0000000000037941 */ /* 0x000fea0003800200 */
.L_x_28:
[----:B------:R-:W-:Y:S05]  /*0f60*/  WARPSYNC.ALL ;  /* 0x0000000000007948 */ /* 0x000fea0003800000 */
[----:B------:R-:W-:Y:S01]  /*0f70*/  NOP ;  /* 0x0000000000007918 */ /* 0x000fe20000000000 */
[----:B------:R-:W-:-:S04]  /*0f80*/  UIADD3 UR5, UPT, UPT, UR4, 0x80, URZ ;  /* 0x0000008004057890 */ /* 0x000fc8000fffe0ff */
[----:B------:R-:W-:-:S04]  /*0f90*/  UIADD3 UR32, UP0, UPT, UR5, UR12, URZ ;  /* 0x0000000c05207290 */ /* 0x000fc8000ff1e0ff */
[----:B------:R-:W-:Y:S01]  /*0fa0*/  ULEA.HI.X.SX32 UR33, UR5, UR13, 0x1, UP0 ;  /* 0x0000000d05217291 */ /* 0x000fe200080f0eff */
[----:B------:R-:W-:Y:S11]  /*0fb0*/  @P0 BRA `(.L_x_34) ;  /* 0x0000000000300947 */ /* 0x000ff60003800000 */
[----:B---345:R-:W3:Y:S01]  /*0fc0*/  S2R R2, SR_LANEID ;  /* 0x0000000000027919 */ /* 0x038ee20000000000 */
[----:B------:R-:W-:Y:S05]  /*0fd0*/  WARPSYNC.ALL ;  /* 0x0000000000007948 */ /* 0x000fea0003800000 */
[----:B------:R-:W-:Y:S01]  /*0fe0*/  NOP ;  /* 0x0000000000007918 */ /* 0x000fe20000000000 */
[----:B---3--:R-:W-:-:S05]  /*0ff0*/  IMAD.SHL.U32 R6, R2, 0x4, RZ ;  /* 0x0000000402067824 */ /* 0x008fca00078e00ff */
[----:B------:R-:W3:Y:S01]  /*1000*/  LDS R7, [R6+UR11] ;  /* 0x0000000b06077984 */ /* 0x000ee20008000800 */
[----:B------:R-:W-:-:S05]  /*1010*/  IADD3 R2, P1, PT, R6, UR32, RZ ;  /* 0x0000002006027c10 */ /* 0x000fca000ff3e0ff */
[----:B------:R-:W-:-:S05]  /*1020*/  IMAD.X R3, RZ, RZ, UR33, P1 ;  /* 0x00000021ff037e24 */ /* 0x000fca00088e06ff */
[----:B---3--:R3:W4:Y:S01]  /*1030*/  ATOMG.E.EXCH.STRONG.GPU PT, RZ, [R2], R7 ;  /* 0x0000000702ff73a8 */ /* 0x00872200041ee100 */
[----:B------:R-:W-:-:S04]  /*1040*/  DEPBAR {5,4,3,2,1,0} ;  /* 0x0000003f0000791a */ /* 0x000fc80000000000 */
[----:B------:R-:W5:Y:S02]  /*1050*/  CCTL.E.C.LDCU.IV.DEEP [UR32] ;  /* 0x0000000020007540 */ /* 0x000f640009c08000 */
[----:B-----5:R3:W-:Y:S01]  /*1060*/  UTMACCTL.IV [UR32] ;  /* 0x00000000200079b9 */ /* 0x0207e20008000000 */
[----:B------:R-:W-:Y:S01]  /*1070*/  NOP ;  /* 0x0000000000007918 */ /* 0x000fe20000000000 */
.L_x_34:
[----:B------:R-:W-:Y:S05]  /*1080*/  @P0 BRA `(.L_x_35) ;  /* 0x00000000000c0947 */ /* 0x000fea0003800000 */
[----:B------:R0:W-:Y:S01]  /*1090*/  UTMACMDFLUSH ;  /* 0x00000000000079b7 */ /* 0x0001e20000000000 */
[----:B------:R-:W-:Y:S05]  /*10a0*/  @P0 BRA `(.L_x_35) ;  /* 0x0000000000040947 */ /* 0x000fea0003800000 */
[----:B------:R-:W-:-:S04]  /*10b0*/  DEPBAR.LE SB0, 0x0 ;  /* 0x000080000000791a */ /* 0x000fc80000000000 */
.L_x_35:
[----:B------:R-:W-:Y:S05]  /*10c0*/  WARPSYNC.ALL ;  /* 0x0000000000007948 */ /* 0x000fea0003800000 */
[----:B------:R-:W-:Y:S01]  /*10d0*/  NOP ;  /* 0x0000000000007918 */ /* 0x000fe20000000000 */
[----:B----4-:R-:W-:Y:S06]  /*10e0*/  BAR.SYNC.DEFER_BLOCKING 0x0 ;  /* 0x0000000000007b1d */ /* 0x010fec0000010000 */
[----:B------:R-:W-:Y:S02]  /*10f0*/  BSSY.RECONVERGENT B3, `(.L_x_36) ;  /* 0x000000b000037945 */ /* 0x000fe40003800200 */
[----:B------:R-:W-:Y:S06]  /*1100*/  BAR.SYNC.DEFER_BLOCKING 0x0 ;  /* 0x0000000000007b1d */ /* 0x000fec0000010000 */
[----:B------:R4:W-:Y:S01]  /*1110*/  @!P0 STS [R11], RZ ;  /* 0x000000ff0b008388 */ /* 0x0009e20000000800 */
[----:B------:R-:W-:Y:S01]  /*1120*/  NOP ;  /* 0x0000000000007918 */ /* 0x000fe20000000000 */
[----:B------:R-:W-:Y:S05]  /*1130*/  @P3 BRA `(.L_x_37) ;  /* 0x0000000000183947 */ /* 0x000fea0003800000 */
[----:B---3-5:R-:W3:Y:S01]  /*1140*/  LDS R2, [UR11+0x8] ;  /* 0x0000080bff027984 */ /* 0x028ee20008000800 */
[----:B------:R-:W5:Y:S01]  /*1150*/  LDC.64 R6, c[0x0][0x390] ;  /* 0x0000e400ff067b82 */ /* 0x000f620000000a00 */
[----:B------:R-:W-:Y:S02]  /*1160*/  IMAD.MOV.U32 R3, RZ, RZ, 0x70 ;  /* 0x00000070ff037424 */ /* 0x000fe400078e00ff */
[----:B-----5:R5:W-:Y:S03]  /*1170*/  STS.64 [UR11], R6 ;  /* 0x00000006ff007988 */ /* 0x020be60008000a0b */
[----:B---3--:R-:W-:-:S05]  /*1180*/  LOP3.LUT R2, R2, 0x10, R3, 0xd8, !PT ;  /* 0x0000001002027812 */ /* 0x008fca00078ed803 */
[----:B------:R5:W-:Y:S02]  /*1190*/  STS [UR11+0x8], R2 ;  /* 0x00000802ff007988 */ /* 0x000be4000800080b */
.L_x_37:
[----:B---3--:R-:W-:Y:S05]  /*11a0*/  BSYNC.RECONVERGENT B3 ;  /* 0x0000000000037941 */ /* 0x008fea0003800200 */
.L_x_36:
[----:B------:R-:W-:Y:S04]  /*11b0*/  BSSY.RECONVERGENT B4, `(.L_x_38) ;  /* 0x0000011000047945 */ /* 0x000fe80003800200 */
[----:B------:R-:W-:Y:S04]  /*11c0*/  BSSY.RELIABLE B3, `(.L_x_39) ;  /* 0x000000e000037945 */ /* 0x000fe80003800100 */
[----:B------:R-:W-:Y:S05]  /*11d0*/  @P3 BRA `(.L_x_40) ;  /* 0x0000000000243947 */ /* 0x000fea0003800000 */
[----:B-----5:R-:W3:Y:S01]  /*11e0*/  LDS R2, [UR11+0x34] ;  /* 0x0000340bff027984 */ /* 0x020ee20008000800 */
[----:B------:R-:W-:-:S05]  /*11f0*/  IMAD.MOV.U32 R3, RZ, RZ, 0x3f000000 ;  /* 0x3f000000ff037424 */ /* 0x000fca00078e00ff */
[----:B---3--:R-:W-:-:S05]  /*1200*/  LOP3.LUT R2, R2, 0xff000000, R3, 0xb8, !PT ;  /* 0xff00000002027812 */ /* 0x008fca00078eb803 */
[----:B------:R3:W-:Y:S01]  /*1210*/  STS [UR11+0x34], R2 ;  /* 0x00003402ff007988 */ /* 0x0007e2000800080b */
[----:B------:R-:W-:Y:S05]  /*1220*/  @P3 BRA `(.L_x_41) ;  /* 0x00000000001c3947 */ /* 0x000fea0003800000 */
[----:B---3--:R-:W3:Y:S01]  /*1230*/  LDS R2, [UR11+0x38] ;  /* 0x0000380bff027984 */ /* 0x008ee20008000800 */
[----:B------:R-:W-:-:S05]  /*1240*/  IMAD.MOV.U32 R3, RZ, RZ, 0x3f ;  /* 0x0000003fff037424 */ /* 0x000fca00078e00ff */
[----:B---3--:R-:W-:-:S05]  /*1250*/  LOP3.LUT R2, R2, 0xff, R3, 0xb8, !PT ;  /* 0x000000ff02027812 */ /* 0x008fca00078eb803 */
[----:B------:R3:W-:Y:S02]  /*1260*/  STS [UR11+0x38], R2 ;  /* 0x00003802ff007988 */ /* 0x0007e4000800080b */
.L_x_40:
[----:B------:R-:W-:Y:S05]  /*1270*/  @P3 BREAK.RELIABLE B3 ;  /* 0x0000000000033942 */ /* 0x000fea0003800100 */
[----:B------:R-:W-:Y:S05]  /*1280*/  @P3 BRA `(.L_x_42) ;  /* 0x00000000000c3947 */ /* 0x000fea0003800000 */
[----:B------:R2:W-:Y:S02]  /*1290*/  STS [UR11+0x20], R5 ;  /* 0x00002005ff007988 */ /* 0x0005e4000800080b */
.L_x_41:
[----:B------:R-:W-:Y:S05]  /*12a0*/  BSYNC.RELIABLE B3 ;  /* 0x0000000000037941 */ /* 0x000fea0003800100 */
.L_x_39:
[----:B------:R2:W-:Y:S02]  /*12b0*/  @!P3 STS [UR11+0x24], R4 ;  /* 0x00002404ff00b988 */ /* 0x0005e4000800080b */
.L_x_42:
[----:B------:R-:W-:Y:S05]  /*12c0*/  BSYNC.RECONVERGENT B4 ;  /* 0x0000000000047941 */ /* 0x000fea0003800200 */
.L_x_38:
[----:B------:R-:W-:Y:S05]  /*12d0*/  WARPSYNC.ALL ;  /* 0x0000000000007948 */ /* 0x000fea0003800000 */
[----:B------:R-:W-:Y:S01]  /*12e0*/  NOP ;  /* 0x0000000000007918 */ /* 0x000fe20000000000 */
[----:B------:R-:W-:Y:S04]  /*12f0*/  BSSY.RECONVERGENT B4, `(.L_x_43) ;  /* 0x000000e000047945 */ /* 0x000fe80003800200 */
[----:B------:R-:W-:Y:S05]  /*1300*/  @P3 BRA `(.L_x_44) ;  /* 0x0000000000303947 */ /* 0x000fea0003800000 */
[----:B------:R-:W2:Y:S02]  /*1310*/  LDS R3, [UR11+0x34] ;  /* 0x0000340bff037984 */ /* 0x000ea40008000800 */
[----:B--2---:R-:W2:Y:S02]  /*1320*/  LDC.64 R4, c[0x0][0x3b8] ;  /* 0x0000ee00ff047b82 */ /* 0x004ea40000000a00 */
[----:B---3-5:R-:W3:Y:S01]  /*1330*/  LDS R2, [UR11+0x1c] ;  /* 0x00001c0bff027984 */ /* 0x028ee20008000800 */
[C---:B--2---:R-:W-:Y:S01]  /*1340*/  SHF.L.U64.HI R5, R4.reuse, 0x1, R5 ;  /* 0x0000000104057819 */ /* 0x044fe20000010205 */
[----:B------:R-:W-:-:S03]  /*1350*/  IMAD.SHL.U32 R4, R4, 0x2, RZ ;  /* 0x0000000204047824 */ /* 0x000fc600078e00ff */
[--C-:B------:R-:W-:Y:S02]  /*1360*/  SHF.R.U32.HI R7, RZ, 0x4, R5.reuse ;  /* 0x00000004ff077819 */ /* 0x100fe40000011605 */
[----:B------:R-:W-:-:S05]  /*1370*/  SHF.R.U64 R4, R4, 0x4, R5 ;  /* 0x0000000404047819 */ /* 0x000fca0000001205 */
[----:B------:R2:W-:Y:S01]  /*1380*/  STS [UR11+0xc], R4 ;  /* 0x00000c04ff007988 */ /* 0x0005e2000800080b */
[----:B------:R-:W-:Y:S02]  /*1390*/  LOP3.LUT R3, R3, 0x7, RZ, 0xb8, !PT ;  /* 0x0000000703037812 */ /* 0x000fe400078eb8ff */
[----:B---3--:R-:W-:-:S03]  /*13a0*/  LOP3.LUT R2, R2, 0xf, R7, 0xb8, !PT ;  /* 0x0000000f02027812 */ /* 0x008fc600078eb807 */
[----:B------:R2:W-:Y:S04]  /*13b0*/  STS [UR11+0x34], R3 ;  /* 0x00003403ff007988 */ /* 0x0005e8000800080b */
[----:B------:R2:W-:Y:S02]  /*13c0*/  STS [UR11+0x1c], R2 ;  /* 0x00001c02ff007988 */ /* 0x0005e4000800080b */
.L_x_44:
[----:B------:R-:W-:Y:S05]  /*13d0*/  BSYNC.RECONVERGENT B4 ;  /* 0x0000000000047941 */ /* 0x000fea0003800200 */
.L_x_43:
[----:B------:R-:W-:Y:S04]  /*13e0*/  BSSY.RECONVERGENT B5, `(.L_x_45) ;  /* 0x000001a000057945 */ /* 0x000fe80003800200 */
[----:B------:R-:W-:Y:S04]  /*13f0*/  BSSY.RELIABLE B4, `(.L_x_46) ;  /* 0x0000015000047945 */ /* 0x000fe80003800100 */
[----:B------:R-:W-:Y:S05]  /*1400*/  @P3 BRA `(.L_x_47) ;  /* 0x0000000000203947 */ /* 0x000fea0003800000 */
[----:B--23-5:R-:W2:Y:S02]  /*1410*/  LDS R2, [UR11+0x34] ;  /* 0x0000340bff027984 */ /* 0x02cea40008000800 */
[----:B--2---:R-:W-:-:S05]  /*1420*/  LOP3.LUT R2, R2, 0x38, RZ, 0xb8, !PT ;  /* 0x0000003802027812 */ /* 0x004fca00078eb8ff */
[----:B------:R2:W-:Y:S01]  /*1430*/  STS [UR11+0x34], R2 ;  /* 0x00003402ff007988 */ /* 0x0005e2000800080b */
[----:B------:R-:W-:Y:S05]  /*1440*/  @P3 BRA `(.L_x_48) ;  /* 0x0000000000203947 */ /* 0x000fea0003800000 */
[----:B--2---:R-:W2:Y:S01]  /*1450*/  LDS R2, [UR11+0x8] ;  /* 0x0000080bff027984 */ /* 0x004ea20008000800 */
[----:B------:R-:W-:-:S05]  /*1460*/  IMAD.MOV.U32 R3, RZ, RZ, 0x780 ;  /* 0x00000780ff037424 */ /* 0x000fca00078e00ff */
[----:B--2---:R-:W-:-:S05]  /*1470*/  LOP3.LUT R2, R2, 0x500, R3, 0xd8, !PT ;  /* 0x0000050002027812 */ /* 0x004fca00078ed803 */
[----:B------:R2:W-:Y:S02]  /*1480*/  STS [UR11+0x8], R2 ;  /* 0x00000802ff007988 */ /* 0x0005e4000800080b */
.L_x_47:
[----:B------:R-:W-:Y:S05]  /*1490*/  @P3 BRA `(.L_x_49) ;  /* 0x0000000000283947 */ /* 0x000fea0003800000 */
[----:B--23-5:R-:W2:Y:S02]  /*14a0*/  LDS R2, [UR11+0x8] ;  /* 0x0000080bff027984 */ /* 0x02cea40008000800 */
[----:B--2---:R-:W-:-:S05]  /*14b0*/  LOP3.LUT R2, R2, 0x1800, RZ, 0xb8, !PT ;  /* 0x0000180002027812 */ /* 0x004fca00078eb8ff */
[----:B------:R3:W-:Y:S02]  /*14c0*/  STS [UR11+0x8], R2 ;  /* 0x00000802ff007988 */ /* 0x0007e4000800080b */
.L_x_48:
[----:B------:R-:W-:Y:S05]  /*14d0*/  @P3 BREAK.RELIABLE B4 ;  /* 0x0000000000043942 */ /* 0x000fea0003800100 */
[----:B------:R-:W-:Y:S05]  /*14e0*/  @P3 BRA `(.L_x_50) ;  /* 0x0000000000243947 */ /* 0x000fea0003800000 */
[----:B--23--:R-:W2:Y:S01]  /*14f0*/  LDS R2, [UR11+0x8] ;  /* 0x0000080bff027984 */ /* 0x00cea20008000800 */
[----:B------:R-:W-:-:S05]  /*1500*/  IMAD.MOV.U32 R3, RZ, RZ, 0x6000 ;  /* 0x00006000ff037424 */ /* 0x000fca00078e00ff */
[----:B--2---:R-:W-:-:S04]  /*1510*/  LOP3.LUT R2, R2, 0x6000, R3, 0xd8, !PT ;  /* 0x0000600002027812 */ /* 0x004fc800078ed803 */
[----:B------:R-:W-:-:S05]  /*1520*/  LOP3.LUT R2, R2, 0x400000, RZ, 0xb8, !PT ;  /* 0x0040000002027812 */ /* 0x000fca00078eb8ff */
[----:B------:R2:W-:Y:S02]  /*1530*/  STS [UR11+0x8], R2 ;  /* 0x00000802ff007988 */ /* 0x0005e4000800080b */
.L_x_49:
[----:B------:R-:W-:Y:S05]  /*1540*/  BSYNC.RELIABLE B4 ;  /* 0x0000000000047941 */ /* 0x000fea0003800100 */
.L_x_46:
[----:B--23-5:R-:W2:Y:S02]  /*1550*/  @!P3 LDS R2, [UR11+0x8] ;  /* 0x0000080bff02b984 */ /* 0x02cea40008000800 */
[----:B--2---:R-:W-:-:S05]  /*1560*/  @!P3 LOP3.LUT R2, R2, 0x8000, RZ, 0xb8, !PT ;  /* 0x000080000202b812 */ /* 0x004fca00078eb8ff */
[----:B------:R5:W-:Y:S02]  /*1570*/  @!P3 STS [UR11+0x8], R2 ;  /* 0x00000802ff00b988 */ /* 0x000be4000800080b */
.L_x_50:
[----:B------:R-:W-:Y:S05]  /*1580*/  BSYNC.RECONVERGENT B5 ;  /* 0x0000000000057941 */ /* 0x000fea0003800200 */
.L_x_45:
[----:B------:R-:W-:Y:S05]  /*1590*/  WARPSYNC.ALL ;  /* 0x0000000000007948 */ /* 0x000fea0003800000 */
[----:B------:R-:W-:Y:S01]  /*15a0*/  NOP ;  /* 0x0000000000007918 */ /* 0x000fe20000000000 */
[----:B------:R-:W-:-:S04]  /*15b0*/  UIADD3 UR4, UPT, UPT, UR4, 0x100, URZ ;  /* 0x0000010004047890 */ /* 0x000fc8000fffe0ff */
[----:B------:R-:W-:-:S04]  /*15c0*/  UIADD3 UR12, UP0, UPT, UR4, UR12, URZ ;  /* 0x0000000c040c7290 */ /* 0x000fc8000ff1e0ff */
[----:B------:R-:W-:Y:S01]  /*15d0*/  ULEA.HI.X.SX32 UR13, UR4, UR13, 0x1, UP0 ;  /* 0x0000000d040d7291 */ /* 0x000fe200080f0eff */
[----:B------:R-:W-:Y:S11]  /*15e0*/  @P0 BRA `(.L_x_51) ;  /* 0x0000000000300947 */ /* 0x000ff60003800000 */
[----:B--23-5:R-:W2:Y:S01]  /*15f0*/  S2R R2, SR_LANEID ;  /* 0x0000000000027919 */ /* 0x02cea20000000000 */
[----:B------:R-:W-:Y:S05]  /*1600*/  WARPSYNC.ALL ;  /* 0x0000000000007948 */ /* 0x000fea0003800000 */
[----:B------:R-:W-:Y:S01]  /*1610*/  NOP ;  /* 0x0000000000007918 */ /* 0x000fe20000000000 */
[----:B--2---:R-:W-:-:S05]  /*1620*/  IMAD.SHL.U32 R4, R2, 0x4, RZ ;  /* 0x0000000402047824 */ /* 0x004fca00078e00ff */
[----:B------:R-:W2:Y:S01]  /*1630*/  LDS R5, [R4+UR11] ;  /* 0x0000000b04057984 */ /* 0x000ea20008000800 */
[----:B------:R-:W-:-:S05]  /*1640*/  IADD3 R2, P1, PT, R4, UR12, RZ ;  /* 0x0000000c04027c10 */ /* 0x000fca000ff3e0ff */
[----:B------:R-:W-:-:S05]  /*1650*/  IMAD.X R3, RZ, RZ, UR13, P1 ;  /* 0x0000000dff037e24 */ /* 0x000fca00088e06ff */
[----:B--2---:R2:W3:Y:S01]  /*1660*/  ATOMG.E.EXCH.STRONG.GPU PT, RZ, [R2], R5 ;  /* 0x0000000502ff73a8 */ /* 0x0044e200041ee100 */
[----:B------:R-:W-:-:S04]  /*1670*/  DEPBAR {5,4,3,2,1,0} ;  /* 0x0000003f0000791a */ /* 0x000fc80000000000 */
[----:B------:R-:W5:Y:S02]  /*1680*/  CCTL.E.C.LDCU.IV.DEEP [UR12] ;  /* 0x000000000c007540 */ /* 0x000f640009c08000 */
[----:B-----5:R2:W-:Y:S01]  /*1690*/  UTMACCTL.IV [UR12] ;  /* 0x000000000c0079b9 */ /* 0x0205e20008000000 */
[----:B------:R-:W-:Y:S01]  /*16a0*/  NOP ;  /* 0x0000000000007918 */ /* 0x000fe20000000000 */
.L_x_51:
[----:B------:R-:W-:Y:S05]  /*16b0*/  @P0 BRA `(.L_x_52) ;  /* 0x00000000000c0947 */ /* 0x000fea0003800000 */
[----:B------:R0:W-:Y:S01]  /*16c0*/  UTMACMDFLUSH ;  /* 0x00000000000079b7 */ /* 0x0001e20000000000 */
[----:B------:R-:W-:Y:S05]  /*16d0*/  @P0 BRA `(.L_x_52) ;  /* 0x0000000000040947 */ /* 0x000fea0003800000 */
[----:B------:R-:W-:-:S04]  /*16e0*/  DEPBAR.LE SB0, 0x0 ;  /* 0x000080000000791a */ /* 0x000fc80000000000 */
.L_x_52:
[----:B------:R-:W-:Y:S05]  /*16f0*/  WARPSYNC.ALL ;  /* 0x0000000000007948 */ /* 0x000fea0003800000 */
[----:B------:R-:W-:Y:S01]  /*1700*/  NOP ;  /* 0x0000000000007918 */ /* 0x000fe20000000000 */
[----:B---3--:R-:W-:Y:S01]  /*1710*/  BAR.SYNC.DEFER_BLOCKING 0x0 ;  /* 0x0000000000007b1d */ /* 0x008fe20000010000 */
[----:B--2--5:R-:W-:Y:S01]  /*1720*/  SHF.R.U32.HI R2, RZ, 0x5, R0 ;  /* 0x00000005ff027819 */ /* 0x024fe20000011600 */
[----:B------:R-:W-:-:S03]  /*1730*/  USHF.L.U32 UR7, UR7, 0x8, URZ ;  /* 0x0000000807077899 */ /* 0x000fc600080006ff */
[----:B------:R-:W-:Y:S01]  /*1740*/  R2UR UR14, R2 ;  /* 0x00000000020e72ca */ /* 0x000fe200000e0000 */
[----:B------:R-:W-:Y:S01]  /*1750*/  VOTEU.ALL UP0, P3 ;  /* 0x0000000000ff7886 */ /* 0x000fe20001800000 */
[----:B------:R-:W-:Y:S01]  /*1760*/  UMOV UR4, 0x1 ;  /* 0x0000000100047882 */ /* 0x000fe20000000000 */
[----:B------:R-:W-:Y:S01]  /*1770*/  VOTEU.ALL UP1, P3 ;  /* 0x0000000000ff7886 */ /* 0x000fe20001820000 */
[----:B------:R-:W-:Y:S02]  /*1780*/  BSSY.RECONVERGENT B5, `(.L_x_53) ;  /* 0x0000018000057945 */ /* 0x000fe40003800200 */
[----:B------:R-:W-:-:S04]  /*1790*/  @!UP0 UIADD3 UR16, UPT, UPT, -UR4, 0x100000, URZ ;  /* 0x0010000004108890 */ /* 0x000fc8000fffe1ff */
[----:B------:R-:W-:Y:S02]  /*17a0*/  @!UP0 USHF.L.U32 UR17, UR16, 0xb, URZ ;  /* 0x0000000b10118899 */ /* 0x000fe400080006ff */
[----:B------:R-:W-:Y:S02]  /*17b0*/  @!UP0 USHF.L.U32 UR16, UR16, 0x1, URZ ;  /* 0x0000000110108899 */ /* 0x000fe400080006ff */
[----:B------:R-:W-:-:S04]  /*17c0*/  @!UP0 UIADD3 UR4, UPT, UPT, -UR4, 0x100000, URZ ;  /* 0x0010000004048890 */ /* 0x000fc8000fffe1ff */
[----:B------:R-:W-:Y:S02]  /*17d0*/  @!UP0 USHF.L.U32 UR5, UR4, 0xb, URZ ;  /* 0x0000000b04058899 */ /* 0x000fe400080006ff */
[----:B------:R-:W-:Y:S01]  /*17e0*/  @!UP0 USHF.L.U32 UR4, UR4, 0x1, URZ ;  /* 0x0000000104048899 */ /* 0x000fe200080006ff */
[----:B------:R-:W-:Y:S01]  /*17f0*/  VOTEU.ALL UP0, P3 ;  /* 0x0000000000ff7886 */ /* 0x000fe20001800000 */
[----:B------:R-:W2:Y:S04]  /*1800*/  FENCE.VIEW.ASYNC.S ;  /* 0x00000000000073c6 */ /* 0x000ea80000000000 */
[----:B--2---:R2:W3:Y:S06]  /*1810*/  @!UP0 SYNCS.EXCH.64 URZ, [UR11+0x50000], UR16 ;  /* 0x050000100bff85b2 */ /* 0x0044ec0008000100 */
[----:B------:R2:W3:Y:S02]  /*1820*/  @!UP1 SYNCS.EXCH.64 URZ, [UR11+0x50020], UR4 ;  /* 0x050020040bff95b2 */ /* 0x0004e40008000100 */
[----:B---3--:R-:W-:Y:S06]  /*1830*/  BAR.SYNC.DEFER_BLOCKING 0x0 ;  /* 0x0000000000007b1d */ /* 0x008fec0000010000 */
[----:B------:R-:W-:Y:S05]  /*1840*/  @P3 BRA `(.L_x_54) ;  /* 0x00000000002c3947 */ /* 0x000fea0003800000 */
[----:B--2---:R-:W-:Y:S02]  /*1850*/  UMOV UR4, 0x1 ;  /* 0x0000000100047882 */ /* 0x004fe40000000000 */
[----:B------:R-:W-:-:S04]  /*1860*/  UIADD3 UR16, UPT, UPT, -UR4, 0x100000, URZ ;  /* 0x0010000004107890 */ /* 0x000fc8000fffe1ff */
[----:B------:R-:W-:Y:S02]  /*1870*/  USHF.L.U32 UR17, UR16, 0xb, URZ ;  /* 0x0000000b10117899 */ /* 0x000fe400080006ff */
[----:B------:R-:W-:Y:S02]  /*1880*/  USHF.L.U32 UR16, UR16, 0x1, URZ ;  /* 0x0000000110107899 */ /* 0x000fe400080006ff */
[----:B------:R-:W-:-:S04]  /*1890*/  UIADD3 UR4, UPT, UPT, -UR4, 0x100000, URZ ;  /* 0x0010000004047890 */ /* 0x000fc8000fffe1ff */
[----:B------:R-:W-:Y:S02]  /*18a0*/  USHF.L.U32 UR5, UR4, 0xb, URZ ;  /* 0x0000000b04057899 */ /* 0x000fe400080006ff */
[----:B------:R-:W-:Y:S01]  /*18b0*/  USHF.L.U32 UR4, UR4, 0x1, URZ ;  /* 0x0000000104047899 */ /* 0x000fe200080006ff */
[----:B------:R-:W2:Y:S03]  /*18c0*/  FENCE.VIEW.ASYNC.S ;  /* 0x00000000000073c6 */ /* 0x000ea60000000000 */
[----:B--2---:R3:W5:Y:S08]  /*18d0*/  SYNCS.EXCH.64 URZ, [UR11+0x50008], UR16 ;  /* 0x050008100bff75b2 */ /* 0x0047700008000100 */
[----:B------:R3:W2:Y:S02]  /*18e0*/  SYNCS.EXCH.64 URZ, [UR11+0x50028], UR4 ;  /* 0x050028040bff75b2 */ /* 0x0006a40008000100 */
[----:B---3--:R-:W-:Y:S01]  /*18f0*/  NOP ;  /* 0x0000000000007918 */ /* 0x008fe20000000000 */
.L_x_54:
[----:B--2---:R-:W-:Y:S05]  /*1900*/  BSYNC.RECONVERGENT B5 ;  /* 0x0000000000057941 */ /* 0x004fea0003800200 */
.L_x_53:
[----:B-----5:R-:W-:Y:S06]  /*1910*/  BAR.SYNC.DEFER_BLOCKING 0x0 ;  /* 0x0000000000007b1d */ /* 0x020fec0000010000 */
[----:B------:R-:W-:Y:S04]  /*1920*/  BSSY.RECONVERGENT B5, `(.L_x_55) ;  /* 0x000000d000057945 */ /* 0x000fe80003800200 */
[----:B------:R-:W-:Y:S05]  /*1930*/  @P3 BRA `(.L_x_56) ;  /* 0x00000000002c3947 */ /* 0x000fea0003800000 */
[----:B------:R-:W-:Y:S02]  /*1940*/  UMOV UR4, 0x1 ;  /* 0x0000000100047882 */ /* 0x000fe40000000000 */
[----:B------:R-:W-:-:S04]  /*1950*/  UIADD3 UR16, UPT, UPT, -UR4, 0x100000, URZ ;  /* 0x0010000004107890 */ /* 0x000fc8000fffe1ff */
[----:B------:R-:W-:Y:S02]  /*1960*/  USHF.L.U32 UR17, UR16, 0xb, URZ ;  /* 0x0000000b10117899 */ /* 0x000fe400080006ff */
[----:B------:R-:W-:Y:S02]  /*1970*/  USHF.L.U32 UR16, UR16, 0x1, URZ ;  /* 0x0000000110107899 */ /* 0x000fe400080006ff */
[----:B------:R-:W-:-:S04]  /*1980*/  UIADD3 UR4, UPT, UPT, -UR4, 0x100000, URZ ;  /* 0x0010000004047890 */ /* 0x000fc8000fffe1ff */
[----:B------:R-:W-:Y:S02]  /*1990*/  USHF.L.U32 UR5, UR4, 0xb, URZ ;  /* 0x0000000b04057899 */ /* 0x000fe400080006ff */
[----:B------:R-:W-:Y:S01]  /*19a0*/  USHF.L.U32 UR4, UR4, 0x1, URZ ;  /* 0x0000000104047899 */ /* 0x000fe200080006ff */
[----:B------:R-:W2:Y:S03]  /*19b0*/  FENCE.VIEW.ASYNC.S ;  /* 0x00000000000073c6 */ /* 0x000ea60000000000 */
[----:B--2---:R2:W3:Y:S08]  /*19c0*/  SYNCS.EXCH.64 URZ, [UR11+0x50010], UR16 ;  /* 0x050010100bff75b2 */ /* 0x0044f00008000100 */
[----:B------:R2:W5:Y:S01]  /*19d0*/  SYNCS.EXCH.64 URZ, [UR11+0x50030], UR4 ;  /* 0x050030040bff75b2 */ /* 0x0005620008000100 */
[----:B------:R-:W-:Y:S01]  /*19e0*/  NOP ;  /* 0x0000000000007918 */ /* 0x000fe20000000000 */
.L_x_56:
[----:B--2---:R-:W-:Y:S05]  /*19f0*/  BSYNC.RECONVERGENT B5 ;  /* 0x0000000000057941 */ /* 0x004fea0003800200 */
.L_x_55:
[----:B---3-5:R-:W-:Y:S01]  /*1a00*/  BAR.SYNC.DEFER_BLOCKING 0x0 ;  /* 0x0000000000007b1d */ /* 0x028fe20000010000 */
[----:B------:R-:W-:Y:S01]  /*1a10*/  UIADD3 UR6, UPT, UPT, UR11, 0x50020, URZ ;  /* 0x000500200b067890 */ /* 0x000fe2000fffe0ff */
[----:B------:R-:W-:Y:S01]  /*1a20*/  ISETP.GE.AND P0, PT, R10, 0x1, PT ;  /* 0x000000010a00780c */ /* 0x000fe20003f06270 */
[----:B------:R-:W-:-:S03]  /*1a30*/  USHF.L.U32 UR23, UR15, 0x6, URZ ;  /* 0x000000060f177899 */ /* 0x000fc600080006ff */
        /* <DEDUP_REMOVED lines=13> */
.L_x_58:
[----:B--2---:R-:W-:Y:S05]  /*1b10*/  BSYNC.RECONVERGENT B5 ;  /* 0x0000000000057941 */ /* 0x004fea0003800200 */
.L_x_57:
[----:B------:R-:W-:Y:S05]  /*1b20*/  @!P0 BRA `(.L_x_59) ;  /* 0x0000000c00508947 */ /* 0x000fea0003800000 */
[----:B---3-5:R-:W-:Y:S01]  /*1b30*/  BAR.SYNC.DEFER_BLOCKING 0x0 ;  /* 0x0000000000007b1d */ /* 0x028fe20000010000 */
[----:B------:R-:W-:Y:S01]  /*1b40*/  ELECT P1, URZ, PT ;  /* 0x0000000000ff782f */ /* 0x000fe20003820000 */
[----:B------:R-:W-:Y:S01]  /*1b50*/  @!P3 IMAD.MOV.U32 R2, RZ, RZ, 0x14000 ;  /* 0x00014000ff02b424 */ /* 0x000fe200078e00ff */
[----:B------:R-:W-:Y:S02]  /*1b60*/  ULOP3.LUT UR4, UR14, 0x1, URZ, 0xc0, !UPT ;  /* 0x000000010e047892 */ /* 0x000fe4000f8ec0ff */
[C---:B------:R-:W-:Y:S02]  /*1b70*/  ISETP.LT.U32.AND P1, PT, R68.reuse, 0x40, P1 ;  /* 0x000000404400780c */ /* 0x040fe40000f21070 */
[----:B------:R-:W-:Y:S01]  /*1b80*/  ELECT P0, URZ, PT ;  /* 0x0000000000ff782f */ /* 0x000fe20003800000 */
[----:B------:R-:W-:Y:S02]  /*1b90*/  ULEA UR5, UR4, UR11, 0xd ;  /* 0x0000000b04057291 */ /* 0x000fe4000f8e68ff */
[----:B------:R-:W-:Y:S01]  /*1ba0*/  USHF.L.U32 UR22, UR4, 0x6, URZ ;  /* 0x0000000604167899 */ /* 0x000fe200080006ff */
[----:B------:R-:W-:Y:S01]  /*1bb0*/  ISETP.LT.U32.AND P0, PT, R68, 0x40, P0 ;  /* 0x000000404400780c */ /* 0x000fe20000701070 */
[----:B------:R-:W-:Y:S01]  /*1bc0*/  UIMAD UR16, UR4, 0x6000, UR5 ;  /* 0x00006000041078a4 */ /* 0x000fe2000f8e0205 */
[----:B------:R-:W-:-:S04]  /*1bd0*/  UMOV UR19, UR7 ;  /* 0x0000000700137c82 */ /* 0x000fc80008000000 */
[----:B------:R-:W-:Y:S01]  /*1be0*/  UMOV UR18, UR22 ;  /* 0x0000001600127c82 */ /* 0x000fe20008000000 */
[----:B------:R-:W-:Y:S01]  /*1bf0*/  VOTEU.ANY UP0, P1 ;  /* 0x0000000000ff7886 */ /* 0x000fe20000800100 */
[----:B------:R-:W-:-:S04]  /*1c00*/  VOTEU.ANY UP2, P1 ;  /* 0x0000000000ff7886 */ /* 0x000fc80000840100 */
[----:B------:R-:W-:Y:S01]  /*1c10*/  @UP0 UIADD3 UR20, UPT, UPT, UR5, 0x40000, URZ ;  /* 0x0004000005140890 */ /* 0x000fe2000fffe0ff */
[----:B------:R2:W-:Y:S01]  /*1c20*/  @!P3 SYNCS.ARRIVE.TRANS64 RZ, [UR11+0x50000], R2 ;  /* 0x05000002ffffb9a7 */ /* 0x0005e2000800000b */
[----:B------:R-:W-:Y:S01]  /*1c30*/  @UP0 UIADD3 UR21, UPT, UPT, UR11, 0x50000, URZ ;  /* 0x000500000b150890 */ /* 0x000fe2000fffe0ff */
[----:B------:R-:W-:Y:S06]  /*1c40*/  BAR.SYNC.DEFER_BLOCKING 0x0 ;  /* 0x0000000000007b1d */ /* 0x000fec0000010000 */
[----:B------:R-:W-:Y:S01]  /*1c50*/  VOTEU.ANY UP1, P0 ;  /* 0x0000000000ff7886 */ /* 0x000fe20000020100 */
[----:B------:R-:W-:-:S04]  /*1c60*/  VOTEU.ANY UP0, P0 ;  /* 0x0000000000ff7886 */ /* 0x000fc80000000100 */
[----:B------:R-:W-:Y:S01]  /*1c70*/  @UP1 UIADD3 UR17, UPT, UPT, UR11, 0x50000, URZ ;  /* 0x000500000b111890 */ /* 0x000fe2000fffe0ff */
[----:B------:R2:W-:Y:S01]  /*1c80*/  @UP2 UTMALDG.2D [UR20], [UR8] ;  /* 0x00000014080025b4 */ /* 0x0005e20008008000 */
[----:B------:R3:W-:Y:S06]  /*1c90*/  MEMBAR.ALL.CTA ;  /* 0x0000000000007992 */ /* 0x0007ec0000008000 */
[----:B---3--:R-:W3:Y:S02]  /*1ca0*/  FENCE.VIEW.ASYNC.S ;  /* 0x00000000000073c6 */ /* 0x008ee40000000000 */
[----:B---3--:R-:W-:Y:S06]  /*1cb0*/  BAR.SYNC.DEFER_BLOCKING 0x0 ;  /* 0x0000000000007b1d */ /* 0x008fec0000010000 */
[----:B------:R2:W-:Y:S01]  /*1cc0*/  @UP0 UTMALDG.2D [UR16], [UR32] ;  /* 0x00000010200005b4 */ /* 0x0005e20008008000 */
[----:B------:R-:W-:Y:S01]  /*1cd0*/  UISETP.NE.U32.AND UP0, UPT, UR14, URZ, UPT ;  /* 0x000000ff0e00728c */ /* 0x000fe2000bf05070 */
[----:B------:R-:W-:Y:S06]  /*1ce0*/  BAR.SYNC.DEFER_BLOCKING 0x0 ;  /* 0x0000000000007b1d */ /* 0x000fec0000010000 */
[----:B------:R-:W3:Y:S02]  /*1cf0*/  SYNCS.PHASECHK.TRANS64.TRYWAIT P0, [UR11+0x50000], RZ ;  /* 0x050000ffff0075a7 */ /* 0x000ee4000800110b */
[----:B--23--:R-:W-:Y:S05]  /*1d00*/  @!P0 BRA `(.L_x_60) ;  /* 0x0000001400208947 */ /* 0x00cfea0003800000 */
.L_x_78:
[----:B------:R-:W-:Y:S05]  /*1d10*/  BRA.U UP0, `(.L_x_61) ;  /* 0x0000000100c87547 */ /* 0x000fea000b800000 */
[----:B------:R-:W-:Y:S02]  /*1d20*/  USHF.R.U32.HI UR16, URZ, 0x4, UR11 ;  /* 0x00000004ff107899 */ /* 0x000fe4000801160b */
[----:B------:R-:W-:Y:S02]  /*1d30*/  UIADD3 UR15, UPT, UPT, UR11, 0x40000, URZ ;  /* 0x000400000b0f7890 */ /* 0x000fe4000fffe0ff */
[----:B------:R-:W-:Y:S02]  /*1d40*/  USGXT.U32 UR16, UR16, 0xe ;  /* 0x0000000e1010789a */ /* 0x000fe40008000000 */
[----:B------:R-:W-:Y:S02]  /*1d50*/  USHF.R.U32.HI UR15, URZ, 0x4, UR15 ;  /* 0x00000004ff0f7899 */ /* 0x000fe4000801160f */
[----:B------:R-:W-:Y:S02]  /*1d60*/  UIADD3 UR50, UP0, UPT, UR16, 0x2, URZ ;  /* 0x0000000210327890 */ /* 0x000fe4000ff1e0ff */
[----:B------:R-:W-:Y:S01]  /*1d70*/  USGXT.U32 UR18, UR15, 0xe ;  /* 0x0000000e0f12789a */ /* 0x000fe20008000000 */
[----:B------:R-:W-:Y:S01]  /*1d80*/  UMOV UR5, URZ ;  /* 0x000000ff00057c82 */ /* 0x000fe20008000000 */
[----:B------:R-:W-:Y:S01]  /*1d90*/  UMOV UR4, URZ ;  /* 0x000000ff00047c82 */ /* 0x000fe20008000000 */
[----:B------:R-:W-:-:S02]  /*1da0*/  UIADD3.X UR51, UPT, UPT, UR5, 0x40004040, URZ, UP0, !UPT ;  /* 0x4000404005337890 */ /* 0x000fc400087fe4ff */
[----:B------:R-:W-:Y:S02]  /*1db0*/  UIADD3 UR48, UP0, UPT, UR18, 0x2, URZ ;  /* 0x0000000212307890 */ /* 0x000fe4000ff1e0ff */
[----:B------:R-:W-:Y:S02]  /*1dc0*/  UIADD3.64 UR24, UPT, UPT, UR50, 0x2, URZ ;  /* 0x0000000232187897 */ /* 0x000fe4000fffe0ff */
[----:B------:R-:W-:Y:S02]  /*1dd0*/  UIADD3.X UR49, UPT, UPT, UR4, 0x40004040, URZ, UP0, !UPT ;  /* 0x4000404004317890 */ /* 0x000fe400087fe4ff */
[----:B------:R-:W-:Y:S02]  /*1de0*/  UIADD3.64 UR28, UPT, UPT, UR50, 0x4, URZ ;  /* 0x00000004321c7897 */ /* 0x000fe4000fffe0ff */
[----:B------:R-:W-:Y:S02]  /*1df0*/  UIADD3.64 UR4, UPT, UPT, UR48, 0x2, URZ ;  /* 0x0000000230047897 */ /* 0x000fe4000fffe0ff */
[----:B------:R-:W-:-:S02]  /*1e00*/  UIADD3.64 UR26, UPT, UPT, UR48, 0x4, URZ ;  /* 0x00000004301a7897 */ /* 0x000fc4000fffe0ff */
[----:B------:R-:W-:Y:S02]  /*1e10*/  UIADD3.64 UR34, UPT, UPT, UR50, 0x7fe, URZ ;  /* 0x000007fe32227897 */ /* 0x000fe4000fffe0ff */
[----:B------:R-:W-:Y:S02]  /*1e20*/  UIADD3.64 UR30, UPT, UPT, UR48, 0x1fe, URZ ;  /* 0x000001fe301e7897 */ /* 0x000fe4000fffe0ff */
[----:B------:R-:W-:Y:S02]  /*1e30*/  UIADD3.64 UR38, UPT, UPT, UR50, 0x800, URZ ;  /* 0x0000080032267897 */ /* 0x000fe4000fffe0ff */
[----:B------:R-:W-:Y:S02]  /*1e40*/  UIADD3.64 UR36, UPT, UPT, UR48, 0x200, URZ ;  /* 0x0000020030247897 */ /* 0x000fe4000fffe0ff */
[----:B------:R-:W-:Y:S02]  /*1e50*/  UIADD3.64 UR42, UPT, UPT, UR50, 0x802, URZ ;  /* 0x00000802322a7897 */ /* 0x000fe4000fffe0ff */
[----:B------:R-:W-:Y:S01]  /*1e60*/  UIADD3.64 UR40, UPT, UPT, UR48, 0x202, URZ ;  /* 0x0000020230287897 */ /* 0x000fe2000fffe0ff */
[----:B------:R-:W-:Y:S01]  /*1e70*/  UMOV UR20, 0x0 ;  /* 0x0000000000147882 */ /* 0x000fe20000000000 */
[----:B------:R-:W-:Y:S01]  /*1e80*/  UMOV UR21, 0x4400490 ;  /* 0x0440049000157882 */ /* 0x000fe20000000000 */
[----:B------:R-:W-:Y:S01]  /*1e90*/  UIADD3.64 UR46, UPT, UPT, UR50, 0x804, URZ ;  /* 0x00000804322e7897 */ /* 0x000fe2000fffe0ff */
[----:B------:R-:W-:Y:S01]  /*1ea0*/  UMOV UR17, 0x40004040 ;  /* 0x4000404000117882 */ /* 0x000fe20000000000 */
[----:B------:R-:W-:Y:S01]  /*1eb0*/  UIADD3.64 UR44, UPT, UPT, UR48, 0x204, URZ ;  /* 0x00000204302c7897 */ /* 0x000fe2000fffe0ff */
[----:B------:R-:W-:Y:S01]  /*1ec0*/  UMOV UR19, 0x40004040 ;  /* 0x4000404000137882 */ /* 0x000fe20000000000 */
[----:B------:R-:W-:Y:S01]  /*1ed0*/  UMOV UR52, 0x0 ;  /* 0x0000000000347882 */ /* 0x000fe20000000000 */
[----:B------:R-:W-:Y:S01]  /*1ee0*/  UMOV UR53, 0x4400490 ;  /* 0x0440049000357882 */ /* 0x000fe20000000000 */
[----:B------:R-:W-:Y:S01]  /*1ef0*/  UMOV UR54, 0x0 ;  /* 0x0000000000367882 */ /* 0x000fe20000000000 */
[----:B------:R-:W-:Y:S01]  /*1f00*/  UMOV UR55, 0x4400490 ;  /* 0x0440049000377882 */ /* 0x000fe20000000000 */
[----:B------:R2:W-:Y:S01]  /*1f10*/  UTCHMMA gdesc[UR18], gdesc[UR16], tmem[UR10], tmem[UR20], idesc[UR21], !UPT ;  /* 0x00ff1410120075ea */ /* 0x0005e2000f80000a */
[----:B------:R-:W-:Y:S01]  /*1f20*/  UMOV UR56, 0x0 ;  /* 0x0000000000387882 */ /* 0x000fe20000000000 */
[----:B------:R-:W-:Y:S01]  /*1f30*/  UMOV UR57, 0x4400490 ;  /* 0x0440049000397882 */ /* 0x000fe20000000000 */
[----:B------:R2:W-:Y:S01]  /*1f40*/  UTCHMMA gdesc[UR48], gdesc[UR50], tmem[UR10], tmem[UR52], idesc[UR53], UPT ;  /* 0x00ff3432300075ea */ /* 0x0005e2000b80000a */
        /* <DEDUP_REMOVED lines=12> */
[----:B------:R2:W-:Y:S01]  /*2010*/  UTCHMMA gdesc[UR40], gdesc[UR42], tmem[UR10], tmem[UR62], idesc[UR63], UPT ;  /* 0x00ff3e2a280075ea */ /* 0x0005e2000b80000a */
[----:B------:R2:W-:Y:S01]  /*2020*/  UTCHMMA gdesc[UR44], gdesc[UR46], tmem[UR10], tmem[UR64], idesc[UR65], UPT ;  /* 0x00ff402e2c0075ea */ /* 0x0005e2000b80000a */
[----:B------:R-:W-:Y:S01]  /*2030*/  NOP ;  /* 0x0000000000007918 */ /* 0x000fe20000000000 */
.L_x_61:
[----:B------:R-:W-:Y:S01]  /*2040*/  ELECT P0, URZ, PT ;  /* 0x0000000000ff782f */ /* 0x000fe20003800000 */
[----:B--2---:R-:W-:Y:S01]  /*2050*/  UMOV UR4, UR6 ;  /* 0x0000000600047c82 */ /* 0x004fe20008000000 */
[----:B------:R-:W-:Y:S02]  /*2060*/  UMOV UR5, URZ ;  /* 0x000000ff00057c82 */ /* 0x000fe40008000000 */
[----:B------:R-:W-:-:S13]  /*2070*/  ISETP.LT.U32.AND P0, PT, R68, 0x20, P0 ;  /* 0x000000204400780c */ /* 0x000fda0000701070 */
[----:B------:R-:W-:Y:S01]  /*2080*/  VOTEU.ANY UP0, P0 ;  /* 0x0000000000ff7886 */ /* 0x000fe20000000100 */
[----:B------:R-:W-:Y:S01]  /*2090*/  VOTEU.ANY UP1, P0 ;  /* 0x0000000000ff7886 */ /* 0x000fe20000020100 */
[----:B------:R-:W-:-:S03]  /*20a0*/  ISETP.GE.U32.AND P0, PT, R10, 0x81, PT ;  /* 0x000000810a00780c */ /* 0x000fc60003f06070 */
[----:B------:R-:W-:Y:S02]  /*20b0*/  @UP0 UMOV UR4, UR4 ;  /* 0x0000000400040c82 */ /* 0x000fe40008000000 */
[----:B------:R2:W-:Y:S01]  /*20c0*/  @UP1 UTCBAR [UR4], URZ ;  /* 0x000000ff040013e9 */ /* 0x0005e200080000ff */
[----:B------:R-:W-:Y:S06]  /*20d0*/  BAR.SYNC.DEFER_BLOCKING 0x0 ;  /* 0x0000000000007b1d */ /* 0x000fec0000010000 */
[----:B------:R-:W3:Y:S02]  /*20e0*/  SYNCS.PHASECHK.TRANS64.TRYWAIT P1, [UR11+0x50020], RZ ;  /* 0x050020ffff0075a7 */ /* 0x000ee4000802110b */
[----:B--23--:R-:W-:Y:S05]  /*20f0*/  @!P1 BRA `(.L_x_62) ;  /* 0x0000001000309947 */ /* 0x00cfea0003800000 */
.L_x_79:
[----:B------:R-:W-:Y:S01]  /*2100*/  IMAD.MOV.U32 R2, RZ, RZ, RZ ;  /* 0x000000ffff027224 */ /* 0x000fe200078e00ff */
[----:B------:R-:W-:Y:S06]  /*2110*/  @!P0 BRA `(.L_x_59) ;  /* 0x0000000400d48947 */ /* 0x000fec0003800000 */
[----:B------:R-:W2:Y:S01]  /*2120*/  LDCU UR34, c[0x0][0x3a0] ;  /* 0x00007400ff2277ac */ /* 0x000ea20008000800 */
[----:B------:R-:W-:Y:S01]  /*2130*/  UMOV UR35, 0x80 ;  /* 0x0000008000237882 */ /* 0x000fe20000000000 */
[----:B------:R-:W-:-:S05]  /*2140*/  UMOV UR15, 0x1 ;  /* 0x00000001000f7882 */ /* 0x000fca0000000000 */
.L_x_66:
[----:B------:R-:W-:Y:S01]  /*2150*/  BAR.SYNC.DEFER_BLOCKING 0x0 ;  /* 0x0000000000007b1d */ /* 0x000fe20000010000 */
[----:B------:R-:W-:Y:S01]  /*2160*/  ULEA UR42, UR15, UR11, 0x3 ;  /* 0x0000000b0f2a7291 */ /* 0x000fe2000f8e18ff */
[----:B------:R-:W-:Y:S01]  /*2170*/  @!P3 IMAD.MOV.U32 R3, RZ, RZ, 0x14000 ;  /* 0x00014000ff03b424 */ /* 0x000fe200078e00ff */
[----:B------:R-:W-:Y:S01]  /*2180*/  ELECT P1, URZ, PT ;  /* 0x0000000000ff782f */ /* 0x000fe20003820000 */
[----:B------:R-:W-:-:S03]  /*2190*/  ULEA UR4, UR15, UR11, 0xe ;  /* 0x0000000b0f047291 */ /* 0x000fc6000f8e70ff */
[----:B------:R-:W-:Y:S01]  /*21a0*/  ISETP.LT.U32.AND P1, PT, R68, 0x40, P1 ;  /* 0x000000404400780c */ /* 0x000fe20000f21070 */
[----:B------:R-:W-:Y:S02]  /*21b0*/  ULOP3.LUT UR5, UR14, 0x1, URZ, 0xc0, !UPT ;  /* 0x000000010e057892 */ /* 0x000fe4000f8ec0ff */
[----:B------:R-:W-:Y:S02]  /*21c0*/  UIADD3 UR16, UPT, UPT, UR4, 0x40000, URZ ;  /* 0x0004000004107890 */ /* 0x000fe4000fffe0ff */
[----:B------:R-:W-:Y:S02]  /*21d0*/  ULEA UR22, UR5, UR35, 0x6 ;  /* 0x0000002305167291 */ /* 0x000fe4000f8e30ff */
[----:B------:R-:W-:Y:S01]  /*21e0*/  ULEA UR20, UR5, UR16, 0xd ;  /* 0x0000001005147291 */ /* 0x000fe2000f8e68ff */
[----:B------:R-:W-:Y:S01]  /*21f0*/  ELECT P0, URZ, PT ;  /* 0x0000000000ff782f */ /* 0x000fe20003800000 */
[----:B------:R-:W-:-:S04]  /*2200*/  ULEA UR17, UR15, UR11, 0x10 ;  /* 0x0000000b0f117291 */ /* 0x000fc8000f8e80ff */
[----:B------:R-:W-:Y:S01]  /*2210*/  VOTEU.ANY UP0, P1 ;  /* 0x0000000000ff7886 */ /* 0x000fe20000800100 */
[----:B------:R-:W-:Y:S01]  /*2220*/  ISETP.LT.U32.AND P0, PT, R68, 0x40, P0 ;  /* 0x000000404400780c */ /* 0x000fe20000701070 */
[----:B------:R-:W-:Y:S01]  /*2230*/  ULEA UR4, UR5, UR17, 0xf ;  /* 0x0000001105047291 */ /* 0x000fe2000f8e78ff */
[----:B------:R3:W-:Y:S02]  /*2240*/  @!P3 SYNCS.ARRIVE.TRANS64 RZ, [UR42+0x50000], R3 ;  /* 0x05000003ffffb9a7 */ /* 0x0007e4000800002a */
[----:B------:R-:W-:Y:S01]  /*2250*/  @UP0 UIADD3 UR21, UPT, UPT, UR42, 0x50000, URZ ;  /* 0x000500002a150890 */ /* 0x000fe2000fffe0ff */
[----:B------:R-:W-:Y:S01]  /*2260*/  VOTEU.ANY UP0, P1 ;  /* 0x0000000000ff7886 */ /* 0x000fe20000800100 */
[----:B------:R-:W-:Y:S01]  /*2270*/  BAR.SYNC.DEFER_BLOCKING 0x0 ;  /* 0x0000000000007b1d */ /* 0x000fe20000010000 */
[----:B---3--:R-:W-:-:S06]  /*2280*/  IMAD.U32 R3, R2, -0x80000000, RZ ;  /* 0x8000000002037824 */ /* 0x008fcc00078e00ff */
[----:B------:R-:W-:Y:S01]  /*2290*/  VOTEU.ANY UP1, P0 ;  /* 0x0000000000ff7886 */ /* 0x000fe20000020100 */
[----:B------:R-:W-:-:S04]  /*22a0*/  UMOV UR6, UR22 ;  /* 0x0000001600067c82 */ /* 0x000fc80008000000 */
[----:B------:R-:W-:Y:S01]  /*22b0*/  @UP1 UIADD3 UR5, UPT, UPT, UR42, 0x50000, URZ ;  /* 0x000500002a051890 */ /* 0x000fe2000fffe0ff */
[----:B------:R-:W-:Y:S01]  /*22c0*/  VOTEU.ANY UP1, P0 ;  /* 0x0000000000ff7886 */ /* 0x000fe20000020100 */
[----:B------:R3:W-:Y:S01]  /*22d0*/  @UP0 UTMALDG.2D [UR20], [UR8] ;  /* 0x00000014080005b4 */ /* 0x0007e20008008000 */
[----:B------:R-:W-:Y:S01]  /*22e0*/  UISETP.NE.U32.AND UP0, UPT, UR14, URZ, UPT ;  /* 0x000000ff0e00728c */ /* 0x000fe2000bf05070 */
[----:B------:R5:W-:Y:S06]  /*22f0*/  MEMBAR.ALL.CTA ;  /* 0x0000000000007992 */ /* 0x000bec0000008000 */
[----:B-----5:R-:W5:Y:S02]  /*2300*/  FENCE.VIEW.ASYNC.S ;  /* 0x00000000000073c6 */ /* 0x020f640000000000 */
[----:B-----5:R-:W-:Y:S06]  /*2310*/  BAR.SYNC.DEFER_BLOCKING 0x0 ;  /* 0x0000000000007b1d */ /* 0x020fec0000010000 */
[----:B------:R3:W-:Y:S02]  /*2320*/  @UP1 UTMALDG.2D [UR4], [UR32] ;  /* 0x00000004200015b4 */ /* 0x0007e40008008000 */
[----:B------:R-:W-:Y:S06]  /*2330*/  BAR.SYNC.DEFER_BLOCKING 0x0 ;  /* 0x0000000000007b1d */ /* 0x000fec0000010000 */
[----:B------:R-:W5:Y:S02]  /*2340*/  SYNCS.PHASECHK.TRANS64.TRYWAIT P0, [UR42+0x50000], R3 ;  /* 0x05000003ff0075a7 */ /* 0x000f64000800112a */
[----:B---3-5:R-:W-:Y:S05]  /*2350*/  @!P0 BRA `(.L_x_63) ;  /* 0x0000000c00a48947 */ /* 0x028fea0003800000 */
.L_x_80:
[----:B------:R-:W-:Y:S05]  /*2360*/  BRA.U UP0, `(.L_x_64) ;  /* 0x0000000100f47547 */ /* 0x000fea000b800000 */
[----:B------:R-:W-:Y:S02]  /*2370*/  USHF.R.U32.HI UR20, URZ, 0x4, UR16 ;  /* 0x00000004ff147899 */ /* 0x000fe40008011610 */
[----:B------:R-:W-:Y:S02]  /*2380*/  USHF.R.U32.HI UR24, URZ, 0x4, UR17 ;  /* 0x00000004ff187899 */ /* 0x000fe40008011611 */
[----:B------:R-:W-:Y:S02]  /*2390*/  USGXT.U32 UR20, UR20, 0xe ;  /* 0x0000000e1414789a */ /* 0x000fe40008000000 */
[----:B------:R-:W-:Y:S02]  /*23a0*/  USGXT.U32 UR24, UR24, 0xe ;  /* 0x0000000e1818789a */ /* 0x000fe40008000000 */
[----:B------:R-:W-:Y:S02]  /*23b0*/  UIADD3 UR28, UP0, UPT, UR20, 0x2, URZ ;  /* 0x00000002141c7890 */ /* 0x000fe4000ff1e0ff */
[----:B------:R-:W-:Y:S01]  /*23c0*/  UIADD3 UR26, UP1, UPT, UR24, 0x2, URZ ;  /* 0x00000002181a7890 */ /* 0x000fe2000ff3e0ff */
[----:B------:R-:W-:Y:S01]  /*23d0*/  UMOV UR4, URZ ;  /* 0x000000ff00047c82 */ /* 0x000fe20008000000 */
[----:B------:R-:W-:Y:S01]  /*23e0*/  UMOV UR5, URZ ;  /* 0x000000ff00057c82 */ /* 0x000fe20008000000 */
[----:B------:R-:W-:-:S02]  /*23f0*/  UIADD3.X UR29, UPT, UPT, UR4, 0x40004040, URZ, UP0, !UPT ;  /* 0x40004040041d7890 */ /* 0x000fc400087fe4ff */
[----:B------:R-:W-:Y:S02]  /*2400*/  UIADD3 UR44, UP3, UPT, UR28, 0x2, URZ ;  /* 0x000000021c2c7890 */ /* 0x000fe4000ff7e0ff */
[----:B------:R-:W-:Y:S02]  /*2410*/  UIADD3.X UR27, UPT, UPT, UR5, 0x40004040, URZ, UP1, !UPT ;  /* 0x40004040051b7890 */ /* 0x000fe40008ffe4ff */
[----:B------:R-:W-:Y:S02]  /*2420*/  UIADD3 UR46, UP2, UPT, UR26, 0x2, URZ ;  /* 0x000000021a2e7890 */ /* 0x000fe4000ff5e0ff */
[----:B------:R-:W-:Y:S02]  /*2430*/  UIADD3 UR48, UP6, UPT, UR28, 0x4, URZ ;  /* 0x000000041c307890 */ /* 0x000fe4000ffde0ff */
[----:B------:R-:W-:Y:S02]  /*2440*/  UIADD3 UR50, UP5, UPT, UR26, 0x4, URZ ;  /* 0x000000041a327890 */ /* 0x000fe4000ffbe0ff */
[----:B------:R-:W-:-:S02]  /*2450*/  UIADD3 UR52, UP1, UPT, UR28, 0x1fe, URZ ;  /* 0x000001fe1c347890 */ /* 0x000fc4000ff3e0ff */
[----:B------:R-:W-:Y:S02]  /*2460*/  UIADD3 UR54, UP0, UPT, UR26, 0x7fe, URZ ;  /* 0x000007fe1a367890 */ /* 0x000fe4000ff1e0ff */
[----:B------:R-:W-:Y:S02]  /*2470*/  UIADD3.X UR45, UPT, UPT, UR29, URZ, URZ, UP3, !UPT ;  /* 0x000000ff1d2d7290 */ /* 0x000fe40009ffe4ff */
[----:B------:R-:W-:Y:S02]  /*2480*/  UIADD3 UR56, UP4, UPT, UR28, 0x200, URZ ;  /* 0x000002001c387890 */ /* 0x000fe4000ff9e0ff */
[----:B------:R-:W-:Y:S02]  /*2490*/  UIADD3 UR58, UP3, UPT, UR26, 0x800, URZ ;  /* 0x000008001a3a7890 */ /* 0x000fe4000ff7e0ff */
[----:B------:R-:W-:Y:S02]  /*24a0*/  UIADD3.X UR47, UPT, UPT, UR27, URZ, URZ, UP2, !UPT ;  /* 0x000000ff1b2f7290 */ /* 0x000fe400097fe4ff */
[----:B------:R-:W-:-:S02]  /*24b0*/  UIADD3.X UR49, UPT, UPT, UR29, URZ, URZ, UP6, !UPT ;  /* 0x000000ff1d317290 */ /* 0x000fc4000b7fe4ff */
[----:B------:R-:W-:Y:S02]  /*24c0*/  UIADD3 UR60, UP2, UPT, UR28, 0x202, URZ ;  /* 0x000002021c3c7890 */ /* 0x000fe4000ff5e0ff */
[----:B------:R-:W-:Y:S02]  /*24d0*/  UIADD3 UR62, UP6, UPT, UR26, 0x802, URZ ;  /* 0x000008021a3e7890 */ /* 0x000fe4000ffde0ff */
[----:B------:R-:W-:Y:S02]  /*24e0*/  UIADD3.X UR51, UPT, UPT, UR27, URZ, URZ, UP5, !UPT ;  /* 0x000000ff1b337290 */ /* 0x000fe4000affe4ff */
[----:B------:R-:W-:Y:S02]  /*24f0*/  UIADD3.X UR53, UPT, UPT, UR29, URZ, URZ, UP1, !UPT ;  /* 0x000000ff1d357290 */ /* 0x000fe40008ffe4ff */
[----:B------:R-:W-:Y:S02]  /*2500*/  UIADD3 UR4, UP5, UPT, UR28, 0x204, URZ ;  /* 0x000002041c047890 */ /* 0x000fe4000ffbe0ff */
[----:B------:R-:W-:-:S02]  /*2510*/  UIADD3 UR30, UP1, UPT, UR26, 0x804, URZ ;  /* 0x000008041a1e7890 */ /* 0x000fc4000ff3e0ff */
[----:B------:R-:W-:Y:S02]  /*2520*/  UIADD3.X UR55, UPT, UPT, UR27, URZ, URZ, UP0, !UPT ;  /* 0x000000ff1b377290 */ /* 0x000fe400087fe4ff */
[----:B------:R-:W-:Y:S02]  /*2530*/  UIADD3.X UR57, UPT, UPT, UR29, URZ, URZ, UP4, !UPT ;  /* 0x000000ff1d397290 */ /* 0x000fe4000a7fe4ff */
[----:B------:R-:W-:Y:S02]  /*2540*/  UIADD3.X UR59, UPT, UPT, UR27, URZ, URZ, UP3, !UPT ;  /* 0x000000ff1b3b7290 */ /* 0x000fe40009ffe4ff */
[----:B------:R-:W-:Y:S02]  /*2550*/  UIADD3.X UR61, UPT, UPT, UR29, URZ, URZ, UP2, !UPT ;  /* 0x000000ff1d3d7290 */ /* 0x000fe400097fe4ff */
[----:B------:R-:W-:Y:S01]  /*2560*/  UIADD3.X UR63, UPT, UPT, UR27, URZ, URZ, UP6, !UPT ;  /* 0x000000ff1b3f7290 */ /* 0x000fe2000b7fe4ff */
[----:B------:R-:W-:Y:S01]  /*2570*/  UMOV UR18, 0x0 ;  /* 0x0000000000127882 */ /* 0x000fe20000000000 */
[----:B------:R-:W-:Y:S01]  /*2580*/  UMOV UR19, 0x4400490 ;  /* 0x0440049000137882 */ /* 0x000fe20000000000 */
[----:B------:R-:W-:Y:S01]  /*2590*/  UMOV UR21, 0x40004040 ;  /* 0x4000404000157882 */ /* 0x000fe20000000000 */
[----:B------:R-:W-:Y:S01]  /*25a0*/  UMOV UR25, 0x40004040 ;  /* 0x4000404000197882 */ /* 0x000fe20000000000 */
[----:B------:R-:W-:Y:S01]  /*25b0*/  UIADD3.X UR5, UPT, UPT, UR29, URZ, URZ, UP5, !UPT ;  /* 0x000000ff1d057290 */ /* 0x000fe2000affe4ff */
[----:B------:R3:W-:Y:S01]  /*25c0*/  UTCHMMA gdesc[UR20], gdesc[UR24], tmem[UR10], tmem[UR18], idesc[UR19], UPT ;  /* 0x00ff1218140075ea */ /* 0x0007e2000b80000a */
[----:B------:R-:W-:Y:S01]  /*25d0*/  UIADD3.X UR31, UPT, UPT, UR27, URZ, URZ, UP1, !UPT ;  /* 0x000000ff1b1f7290 */ /* 0x000fe20008ffe4ff */
[----:B------:R-:W-:Y:S01]  /*25e0*/  UMOV UR16, 0x0 ;  /* 0x0000000000107882 */ /* 0x000fe20000000000 */
[----:B------:R-:W-:Y:S01]  /*25f0*/  UMOV UR17, 0x4400490 ;  /* 0x0440049000117882 */ /* 0x000fe20000000000 */
[----:B------:R-:W-:Y:S01]  /*2600*/  UMOV UR40, 0x0 ;  /* 0x0000000000287882 */ /* 0x000fe20000000000 */
[----:B------:R-:W-:Y:S01]  /*2610*/  UMOV UR41, 0x4400490 ;  /* 0x0440049000297882 */ /* 0x000fe20000000000 */
        /* <DEDUP_REMOVED lines=18> */
.L_x_64:
[----:B------:R-:W-:Y:S01]  /*2740*/  ELECT P0, URZ, PT ;  /* 0x0000000000ff782f */ /* 0x000fe20003800000 */
[----:B---3--:R-:W-:-:S03]  /*2750*/  UIADD3 UR4, UPT, UPT, UR42, 0x50020, URZ ;  /* 0x000500202a047890 */ /* 0x008fc6000fffe0ff */
[----:B------:R-:W-:Y:S01]  /*2760*/  ISETP.LT.U32.AND P0, PT, R68, 0x20, P0 ;  /* 0x000000204400780c */ /* 0x000fe20000701070 */
[----:B------:R-:W-:-:S12]  /*2770*/  UMOV UR5, URZ ;  /* 0x000000ff00057c82 */ /* 0x000fd80008000000 */
[----:B------:R-:W-:Y:S01]  /*2780*/  VOTEU.ANY UP0, P0 ;  /* 0x0000000000ff7886 */ /* 0x000fe20000000100 */
[----:B------:R-:W-:-:S04]  /*2790*/  VOTEU.ANY UP1, P0 ;  /* 0x0000000000ff7886 */ /* 0x000fc80000020100 */
[----:B------:R-:W-:Y:S02]  /*27a0*/  @UP0 UMOV UR4, UR4 ;  /* 0x0000000400040c82 */ /* 0x000fe40008000000 */
[----:B------:R3:W-:Y:S01]  /*27b0*/  @UP1 UTCBAR [UR4], URZ ;  /* 0x000000ff040013e9 */ /* 0x0007e200080000ff */
[----:B------:R-:W-:Y:S06]  /*27c0*/  BAR.SYNC.DEFER_BLOCKING 0x0 ;  /* 0x0000000000007b1d */ /* 0x000fec0000010000 */
[----:B------:R-:W5:Y:S02]  /*27d0*/  SYNCS.PHASECHK.TRANS64.TRYWAIT P0, [UR42+0x50020], R3 ;  /* 0x05002003ff0075a7 */ /* 0x000f64000800112a */
[----:B---3-5:R-:W-:Y:S05]  /*27e0*/  @!P0 BRA `(.L_x_65) ;  /* 0x00000008008c8947 */ /* 0x028fea0003800000 */
.L_x_81:
[----:B------:R-:W-:Y:S02]  /*27f0*/  UIADD3 UR15, UPT, UPT, UR15, 0x1, URZ ;  /* 0x000000010f0f7890 */ /* 0x000fe4000fffe0ff */
[----:B------:R-:W-:Y:S02]  /*2800*/  UIADD3 UR35, UPT, UPT, UR35, 0x80, URZ ;  /* 0x0000008023237890 */ /* 0x000fe4000fffe0ff */
[----:B------:R-:W-:-:S04]  /*2810*/  UISETP.NE.U32.AND UP0, UPT, UR15, 0x4, UPT ;  /* 0x000000040f00788c */ /* 0x000fc8000bf05070 */
[----:B------:R-:W-:Y:S02]  /*2820*/  USEL UR15, UR15, URZ, UP0 ;  /* 0x000000ff0f0f7287 */ /* 0x000fe40008000000 */
[----:B------:R-:W-:Y:S02]  /*2830*/  USEL UR4, URZ, 0x1, UP0 ;  /* 0x00000001ff047887 */ /* 0x000fe40008000000 */
[----:B--2---:R-:W-:-:S04]  /*2840*/  UISETP.GE.AND UP0, UPT, UR35, UR34, UPT ;  /* 0x000000222300728c */ /* 0x004fc8000bf06270 */
[----:B------:R-:W-:-:S05]  /*2850*/  LOP3.LUT R2, R2, UR4, RZ, 0x3c, !PT ;  /* 0x0000000402027c12 */ /* 0x000fca000f8e3cff */
[----:B------:R-:W-:Y:S05]  /*2860*/  BRA.U !UP0, `(.L_x_66) ;  /* 0xfffffff908387547 */ /* 0x000fea000b83ffff */
.L_x_59:
[----:B---3-5:R-:W-:Y:S06]  /*2870*/  BAR.SYNC.DEFER_BLOCKING 0x0 ;  /* 0x0000000000007b1d */ /* 0x028fec0000010000 */
[----:B------:R-:W-:Y:S04]  /*2880*/  BSSY.RECONVERGENT B5, `(.L_x_67) ;  /* 0x0000004000057945 */ /* 0x000fe80003800200 */
[----:B------:R-:W-:Y:S05]  /*2890*/  @P3 BRA `(.L_x_68) ;  /* 0x0000000000083947 */ /* 0x000fea0003800000 */
[----:B------:R-:W2:Y:S02]  /*28a0*/  SYNCS.CCTL.IV [UR11+0x50000] ;  /* 0x05000000ff0079b1 */ /* 0x000ea4000800000b */
[----:B--2---:R-:W2:Y:S02]  /*28b0*/  SYNCS.CCTL.IV [UR11+0x50020] ;  /* 0x05002000ff0079b1 */ /* 0x004ea4000800000b */
.L_x_68:
[----:B------:R-:W-:Y:S05]  /*28c0*/  BSYNC.RECONVERGENT B5 ;  /* 0x0000000000057941 */ /* 0x000fea0003800200 */
.L_x_67:
[----:B--2---:R-:W-:Y:S06]  /*28d0*/  BAR.SYNC.DEFER_BLOCKING 0x0 ;  /* 0x0000000000007b1d */ /* 0x004fec0000010000 */
[----:B------:R-:W-:Y:S04]  /*28e0*/  BSSY.RECONVERGENT B5, `(.L_x_69) ;  /* 0x0000004000057945 */ /* 0x000fe80003800200 */
[----:B------:R-:W-:Y:S05]  /*28f0*/  @P3 BRA `(.L_x_70) ;  /* 0x0000000000083947 */ /* 0x000fea0003800000 */
[----:B------:R-:W2:Y:S02]  /*2900*/  SYNCS.CCTL.IV [UR11+0x50008] ;  /* 0x05000800ff0079b1 */ /* 0x000ea4000800000b */
[----:B--2---:R-:W2:Y:S02]  /*2910*/  SYNCS.CCTL.IV [UR11+0x50028] ;  /* 0x05002800ff0079b1 */ /* 0x004ea4000800000b */
.L_x_70:
[----:B------:R-:W-:Y:S05]  /*2920*/  BSYNC.RECONVERGENT B5 ;  /* 0x0000000000057941 */ /* 0x000fea0003800200 */
.L_x_69:
[----:B--2---:R-:W-:Y:S06]  /*2930*/  BAR.SYNC.DEFER_BLOCKING 0x0 ;  /* 0x0000000000007b1d */ /* 0x004fec0000010000 */
[----:B------:R-:W-:Y:S04]  /*2940*/  BSSY.RECONVERGENT B5, `(.L_x_71) ;  /* 0x0000004000057945 */ /* 0x000fe80003800200 */
[----:B------:R-:W-:Y:S05]  /*2950*/  @P3 BRA `(.L_x_72) ;  /* 0x0000000000083947 */ /* 0x000fea0003800000 */
[----:B------:R-:W2:Y:S02]  /*2960*/  SYNCS.CCTL.IV [UR11+0x50010] ;  /* 0x05001000ff0079b1 */ /* 0x000ea4000800000b */
[----:B--2---:R-:W2:Y:S02]  /*2970*/  SYNCS.CCTL.IV [UR11+0x50030] ;  /* 0x05003000ff0079b1 */ /* 0x004ea4000800000b */
.L_x_72:
[----:B------:R-:W-:Y:S05]  /*2980*/  BSYNC.RECONVERGENT B5 ;  /* 0x0000000000057941 */ /* 0x000fea0003800200 */
.L_x_71:
[----:B--2---:R-:W-:Y:S06]  /*2990*/  BAR.SYNC.DEFER_BLOCKING 0x0 ;  /* 0x0000000000007b1d */ /* 0x004fec0000010000 */
[----:B------:R-:W-:Y:S04]  /*29a0*/  BSSY.RECONVERGENT B5, `(.L_x_73) ;  /* 0x0000004000057945 */ /* 0x000fe80003800200 */
[----:B------:R-:W-:Y:S05]  /*29b0*/  @P3 BRA `(.L_x_74) ;  /* 0x0000000000083947 */ /* 0x000fea0003800000 */
[----:B------:R-:W2:Y:S02]  /*29c0*/  SYNCS.CCTL.IV [UR11+0x50018] ;  /* 0x05001800ff0079b1 */ /* 0x000ea4000800000b */
[----:B--2---:R-:W2:Y:S02]  /*29d0*/  SYNCS.CCTL.IV [UR11+0x50038] ;  /* 0x05003800ff0079b1 */ /* 0x004ea4000800000b */
.L_x_74:
[----:B------:R-:W-:Y:S05]  /*29e0*/  BSYNC.RECONVERGENT B5 ;  /* 0x0000000000057941 */ /* 0x000fea0003800200 */
.L_x_73:
[----:B------:R-:W-:Y:S01]  /*29f0*/  ULOP3.LUT UR4, UR14, 0x3, URZ, 0xc0, !UPT ;  /* 0x000000030e047892 */ /* 0x000fe2000f8ec0ff */
[C---:B------:R-:W-:Y:S01]  /*2a00*/  IMAD.SHL.U32 R4, R0.reuse, 0x80, RZ ;  /* 0x0000008000047824 */ /* 0x040fe200078e00ff */
[----:B------:R-:W-:Y:S01]  /*2a10*/  USHF.L.U32 UR14, UR14, 0x5, URZ ;  /* 0x000000050e0e7899 */ /* 0x000fe200080006ff */
[C---:B------:R-:W-:Y:S01]  /*2a20*/  IMAD.SHL.U32 R2, R0.reuse, 0x40, RZ ;  /* 0x0000004000027824 */ /* 0x040fe200078e00ff */
[----:B------:R-:W-:Y:S01]  /*2a30*/  ULEA UR5, UR4, UR10, 0x15 ;  /* 0x0000000a04057291 */ /* 0x000fe2000f8ea8ff */
[C---:B------:R-:W-:Y:S01]  /*2a40*/  IMAD.SHL.U32 R3, R0.reuse, 0x10, RZ ;  /* 0x0000001000037824 */ /* 0x040fe200078e00ff */
[----:B------:R-:W-:Y:S01]  /*2a50*/  ULOP3.LUT UR14, UR14, 0x80, URZ, 0xc0, !UPT ;  /* 0x000000800e0e7892 */ /* 0x000fe2000f8ec0ff */
[----:B------:R-:W-:Y:S01]  /*2a60*/  IMAD.SHL.U32 R0, R0, 0x200, RZ ;  /* 0x0000020000007824 */ /* 0x000fe200078e00ff */
[----:B------:R-:W-:Y:S02]  /*2a70*/  LOP3.LUT R5, R4, 0x4780, RZ, 0xc0, !PT ;  /* 0x0000478004057812 */ /* 0x000fe400078ec0ff */
[----:B------:R-:W-:-:S02]  /*2a80*/  ELECT P0, URZ, PT ;  /* 0x0000000000ff782f */ /* 0x000fc40003800000 */
[----:B------:R-:W-:Y:S01]  /*2a90*/  LOP3.LUT R2, R2, 0x1800, RZ, 0xc0, !PT ;  /* 0x0000180002027812 */ /* 0x000fe200078ec0ff */
[----:B------:R-:W-:Y:S01]  /*2aa0*/  UIADD3 UR5, UPT, UPT, UR5, UR14, URZ ;  /* 0x0000000e05057290 */ /* 0x000fe2000fffe0ff */
[----:B------:R-:W-:Y:S01]  /*2ab0*/  LOP3.LUT R5, R5, 0x2000, R0, 0xf8, !PT ;  /* 0x0000200005057812 */ /* 0x000fe200078ef800 */
[----:B------:R-:W-:Y:S01]  /*2ac0*/  UMOV UR6, UR23 ;  /* 0x0000001700067c82 */ /* 0x000fe20008000000 */
[----:B------:R-:W-:Y:S02]  /*2ad0*/  LOP3.LUT R2, R2, 0x70, R3, 0xf8, !PT ;  /* 0x0000007002027812 */ /* 0x000fe400078ef803 */
[----:B------:R-:W-:Y:S02]  /*2ae0*/  ISETP.LT.U32.AND P0, PT, R68, 0x80, P0 ;  /* 0x000000804400780c */ /* 0x000fe40000701070 */
[----:B------:R-:W-:Y:S02]  /*2af0*/  LOP3.LUT R2, R5, R2, RZ, 0xfc, !PT ;  /* 0x0000000205027212 */ /* 0x000fe400078efcff */
[----:B----4-:R-:W-:Y:S01]  /*2b00*/  LDTM.16dp32bit_t0_t15.x64 R4, tmem[UR5] ;  /* 0x00000005000479ee */ /* 0x010fe20008b00000 */
[----:B------:R-:W3:Y:S01]  /*2b10*/  LDTM.16dp32bit_t16_t31.x64 R4, tmem[UR5+0x40] ;  /* 0x00004005000479ee */ /* 0x000ee20008b20000 */
[----:B------:R-:W-:Y:S01]  /*2b20*/  NOP ;  /* 0x0000000000007918 */ /* 0x000fe20000000000 */
[C---:B------:R-:W-:Y:S01]  /*2b30*/  LOP3.LUT R0, R2.reuse, 0x10, RZ, 0x3c, !PT ;  /* 0x0000001002007812 */ /* 0x040fe200078e3cff */
[----:B------:R-:W-:Y:S01]  /*2b40*/  ULEA UR5, UR4, UR7, 0x6 ;  /* 0x0000000704057291 */ /* 0x000fe2000f8e30ff */
[----:B------:R-:W-:Y:S01]  /*2b50*/  LOP3.LUT R3, R2, 0x20, RZ, 0x3c, !PT ;  /* 0x0000002002037812 */ /* 0x000fe200078e3cff */
[----:B------:R-:W-:-:S03]  /*2b60*/  ULEA UR4, UR4, UR11, 0xd ;  /* 0x0000000b04047291 */ /* 0x000fc6000f8e68ff */
[----:B---3--:R-:W-:Y:S01]  /*2b70*/  VOTEU.ANY UP1, P0 ;  /* 0x0000000000ff7886 */ /* 0x008fe20000020100 */
[----:B------:R-:W-:Y:S01]  /*2b80*/  VOTEU.ANY UP0, P0 ;  /* 0x0000000000ff7886 */ /* 0x000fe20000000100 */
[----:B------:R-:W-:Y:S02]  /*2b90*/  F2FP.BF16.F32.PACK_AB R4, R5, R4 ;  /* 0x000000040504723e */ /* 0x000fe400000010ff */
[----:B------:R-:W-:Y:S02]  /*2ba0*/  F2FP.BF16.F32.PACK_AB R5, R7, R6 ;  /* 0x000000060705723e */ /* 0x000fe400000010ff */
[----:B------:R-:W-:Y:S02]  /*2bb0*/  F2FP.BF16.F32.PACK_AB R12, R13, R12 ;  /* 0x0000000c0d0c723e */ /* 0x000fe400000010ff */
[----:B------:R-:W-:Y:S02]  /*2bc0*/  F2FP.BF16.F32.PACK_AB R6, R9, R8 ;  /* 0x000000080906723e */ /* 0x000fe400000010ff */
[----:B------:R-:W-:-:S02]  /*2bd0*/  F2FP.BF16.F32.PACK_AB R7, R11, R10 ;  /* 0x0000000a0b07723e */ /* 0x000fc400000010ff */
[----:B------:R-:W-:Y:S02]  /*2be0*/  F2FP.BF16.F32.PACK_AB R13, R15, R14 ;  /* 0x0000000e0f0d723e */ /* 0x000fe400000010ff */
[----:B------:R-:W-:Y:S01]  /*2bf0*/  F2FP.BF16.F32.PACK_AB R20, R21, R20 ;  /* 0x000000141514723e */ /* 0x000fe200000010ff */
[----:B--2---:R2:W-:Y:S01]  /*2c00*/  STS.128 [R2+UR11], R4 ;  /* 0x0000000402007988 */ /* 0x0045e20008000c0b */
[----:B------:R-:W-:Y:S02]  /*2c10*/  F2FP.BF16.F32.PACK_AB R14, R17, R16 ;  /* 0x00000010110e723e */ /* 0x000fe400000010ff */
[----:B------:R-:W-:Y:S02]  /*2c20*/  F2FP.BF16.F32.PACK_AB R15, R19, R18 ;  /* 0x00000012130f723e */ /* 0x000fe400000010ff */
[----:B------:R-:W-:Y:S02]  /*2c30*/  F2FP.BF16.F32.PACK_AB R21, R23, R22 ;  /* 0x000000161715723e */ /* 0x000fe400000010ff */
[----:B------:R-:W-:Y:S01]  /*2c40*/  F2FP.BF16.F32.PACK_AB R28, R29, R28 ;  /* 0x0000001c1d1c723e */ /* 0x000fe200000010ff */
[----:B------:R2:W-:Y:S01]  /*2c50*/  STS.128 [R0+UR11], R12 ;  /* 0x0000000c00007988 */ /* 0x0005e20008000c0b */
[----:B------:R-:W-:-:S02]  /*2c60*/  F2FP.BF16.F32.PACK_AB R22, R25, R24 ;  /* 0x000000181916723e */ /* 0x000fc400000010ff */
[----:B------:R-:W-:Y:S02]  /*2c70*/  F2FP.BF16.F32.PACK_AB R23, R27, R26 ;  /* 0x0000001a1b17723e */ /* 0x000fe400000010ff */
[----:B------:R-:W-:Y:S02]  /*2c80*/  F2FP.BF16.F32.PACK_AB R29, R31, R30 ;  /* 0x0000001e1f1d723e */ /* 0x000fe400000010ff */
[----:B------:R-:W-:Y:S01]  /*2c90*/  F2FP.BF16.F32.PACK_AB R36, R37, R36 ;  /* 0x000000242524723e */ /* 0x000fe200000010ff */
[----:B------:R2:W-:Y:S01]  /*2ca0*/  STS.128 [R3+UR11], R20 ;  /* 0x0000001403007988 */ /* 0x0005e20008000c0b */
[----:B------:R-:W-:Y:S02]  /*2cb0*/  F2FP.BF16.F32.PACK_AB R30, R33, R32 ;  /* 0x00000020211e723e */ /* 0x000fe400000010ff */
[----:B------:R-:W-:Y:S02]  /*2cc0*/  F2FP.BF16.F32.PACK_AB R31, R35, R34 ;  /* 0x00000022231f723e */ /* 0x000fe400000010ff */
[----:B------:R-:W-:-:S02]  /*2cd0*/  F2FP.BF16.F32.PACK_AB R37, R39, R38 ;  /* 0x000000262725723e */ /* 0x000fc400000010ff */
[----:B------:R-:W-:Y:S02]  /*2ce0*/  F2FP.BF16.F32.PACK_AB R44, R45, R44 ;  /* 0x0000002c2d2c723e */ /* 0x000fe400000010ff */
[----:B------:R-:W-:Y:S02]  /*2cf0*/  LOP3.LUT R8, R2, 0x30, RZ, 0x3c, !PT ;  /* 0x0000003002087812 */ /* 0x000fe400078e3cff */
[----:B------:R-:W-:Y:S02]  /*2d00*/  F2FP.BF16.F32.PACK_AB R38, R41, R40 ;  /* 0x000000282926723e */ /* 0x000fe400000010ff */
[----:B------:R-:W-:Y:S01]  /*2d10*/  F2FP.BF16.F32.PACK_AB R39, R43, R42 ;  /* 0x0000002a2b27723e */ /* 0x000fe200000010ff */
[----:B------:R2:W-:Y:S01]  /*2d20*/  STS.128 [R8+UR11], R28 ;  /* 0x0000001c08007988 */ /* 0x0005e20008000c0b */
[----:B------:R-:W-:Y:S02]  /*2d30*/  F2FP.BF16.F32.PACK_AB R45, R47, R46 ;  /* 0x0000002e2f2d723e */ /* 0x000fe400000010ff */
[----:B------:R-:W-:-:S02]  /*2d40*/  F2FP.BF16.F32.PACK_AB R52, R53, R52 ;  /* 0x000000343534723e */ /* 0x000fc400000010ff */
[C---:B------:R-:W-:Y:S02]  /*2d50*/  LOP3.LUT R9, R2.reuse, 0x40, RZ, 0x3c, !PT ;  /* 0x0000004002097812 */ /* 0x040fe400078e3cff */
[----:B------:R-:W-:Y:S02]  /*2d60*/  F2FP.BF16.F32.PACK_AB R46, R49, R48 ;  /* 0x00000030312e723e */ /* 0x000fe400000010ff */
[----:B------:R-:W-:Y:S01]  /*2d70*/  F2FP.BF16.F32.PACK_AB R47, R51, R50 ;  /* 0x00000032332f723e */ /* 0x000fe200000010ff */
[----:B------:R2:W-:Y:S01]  /*2d80*/  STS.128 [R9+UR11], R36 ;  /* 0x0000002409007988 */ /* 0x0005e20008000c0b */
[----:B------:R-:W-:Y:S02]  /*2d90*/  F2FP.BF16.F32.PACK_AB R53, R55, R54 ;  /* 0x000000363735723e */ /* 0x000fe400000010ff */
[----:B------:R-:W-:Y:S02]  /*2da0*/  F2FP.BF16.F32.PACK_AB R60, R61, R60 ;  /* 0x0000003c3d3c723e */ /* 0x000fe400000010ff */
[----:B------:R-:W-:-:S02]  /*2db0*/  LOP3.LUT R10, R2, 0x50, RZ, 0x3c, !PT ;  /* 0x00000050020a7812 */ /* 0x000fc400078e3cff */
[----:B------:R-:W-:Y:S02]  /*2dc0*/  F2FP.BF16.F32.PACK_AB R54, R57, R56 ;  /* 0x000000383936723e */ /* 0x000fe400000010ff */
[----:B------:R-:W-:Y:S01]  /*2dd0*/  F2FP.BF16.F32.PACK_AB R55, R59, R58 ;  /* 0x0000003a3b37723e */ /* 0x000fe200000010ff */
[----:B------:R2:W-:Y:S01]  /*2de0*/  STS.128 [R10+UR11], R44 ;  /* 0x0000002c0a007988 */ /* 0x0005e20008000c0b */
[----:B------:R-:W-:Y:S02]  /*2df0*/  F2FP.BF16.F32.PACK_AB R61, R63, R62 ;  /* 0x0000003e3f3d723e */ /* 0x000fe400000010ff */
[C---:B------:R-:W-:Y:S02]  /*2e00*/  LOP3.LUT R11, R2.reuse, 0x60, RZ, 0x3c, !PT ;  /* 0x00000060020b7812 */ /* 0x040fe400078e3cff */
[----:B------:R-:W-:Y:S02]  /*2e10*/  F2FP.BF16.F32.PACK_AB R62, R65, R64 ;  /* 0x00000040413e723e */ /* 0x000fe400000010ff */
[----:B------:R-:W-:Y:S01]  /*2e20*/  F2FP.BF16.F32.PACK_AB R63, R67, R66 ;  /* 0x00000042433f723e */ /* 0x000fe200000010ff */
[----:B------:R2:W-:Y:S01]  /*2e30*/  STS.128 [R11+UR11], R52 ;  /* 0x000000340b007988 */ /* 0x0005e20008000c0b */
[----:B------:R-:W-:-:S05]  /*2e40*/  LOP3.LUT R16, R2, 0x70, RZ, 0x3c, !PT ;  /* 0x0000007002107812 */ /* 0x000fca00078e3cff */
[----:B------:R2:W-:Y:S01]  /*2e50*/  STS.128 [R16+UR11], R60 ;  /* 0x0000003c10007988 */ /* 0x0005e20008000c0b */
[----:B------:R3:W-:Y:S06]  /*2e60*/  MEMBAR.ALL.CTA ;  /* 0x0000000000007992 */ /* 0x0007ec0000008000 */
[----:B---3--:R-:W3:Y:S02]  /*2e70*/  FENCE.VIEW.ASYNC.S ;  /* 0x00000000000073c6 */ /* 0x008ee40000000000 */
[----:B---3--:R-:W-:Y:S06]  /*2e80*/  BAR.SYNC.DEFER_BLOCKING 0x0 ;  /* 0x0000000000007b1d */ /* 0x008fec0000010000 */
[----:B------:R2:W-:Y:S01]  /*2e90*/  @UP1 UTMASTG.2D [UR4], [UR12] ;  /* 0x000000040c0013b5 */ /* 0x0005e20008008000 */
[----:B------:R0:W-:Y:S01]  /*2ea0*/  UTMACMDFLUSH ;  /* 0x00000000000079b7 */ /* 0x0001e20000000000 */
[----:B------:R-:W-:-:S04]  /*2eb0*/  DEPBAR.LE SB0, 0x0 ;  /* 0x000080000000791a */ /* 0x000fc80000000000 */
[----:B------:R-:W-:Y:S08]  /*2ec0*/  BAR.SYNC.DEFER_BLOCKING 0x0 ;  /* 0x0000000000007b1d */ /* 0x000ff00000010000 */
[----:B------:R-:W-:Y:S06]  /*2ed0*/  BAR.SYNC.DEFER_BLOCKING 0x0 ;  /* 0x0000000000007b1d */ /* 0x000fec0000010000 */
[----:B--2---:R-:W-:Y:S05]  /*2ee0*/  @P2 BRA `(.L_x_75) ;  /* 0x0000000000a02947 */ /* 0x004fea0003800000 */
[----:B------:R-:W2:Y:S01]  /*2ef0*/  S2UR UR5, SR_CgaCtaId ;  /* 0x00000000000579c3 */ /* 0x000ea20000008800 */
[----:B------:R-:W-:Y:S01]  /*2f00*/  NOP ;  /* 0x0000000000007918 */ /* 0x000fe20000000000 */
[----:B------:R-:W-:Y:S01]  /*2f10*/  UMOV UR4, 0x50 ;  /* 0x0000005000047882 */ /* 0x000fe20000000000 */
[----:B------:R-:W-:Y:S02]  /*2f20*/  IMAD.U32 R0, RZ, RZ, UR10 ;  /* 0x0000000aff007e24 */ /* 0x000fe4000f8e00ff */
[----:B------:R-:W-:Y:S02]  /*2f30*/  IMAD.MOV.U32 R3, RZ, RZ, 0xff ;  /* 0x000000ffff037424 */ /* 0x000fe400078e00ff */
[----:B------:R-:W-:Y:S01]  /*2f40*/  IMAD.MOV.U32 R7, RZ, RZ, 0x1 ;  /* 0x00000001ff077424 */ /* 0x000fe200078e00ff */
[----:B------:R-:W-:-:S04]  /*2f50*/  LOP3.LUT R0, R0, 0xffff, RZ, 0xc0, !PT ;  /* 0x0000ffff00007812 */ /* 0x000fc800078ec0ff */
[----:B------:R-:W-:-:S05]  /*2f60*/  SHF.R.U32.HI R0, RZ, 0x5, R0 ;  /* 0x00000005ff007819 */ /* 0x000fca0000011600 */
[----:B------:R-:W-:Y:S01]  /*2f70*/  VIADD R2, R0, 0x10 ;  /* 0x0000001000027836 */ /* 0x000fe20000000000 */
[----:B------:R-:W-:Y:S01]  /*2f80*/  SHF.L.U32 R0, R3, R0, RZ ;  /* 0x0000000003007219 */ /* 0x000fe200000006ff */
[----:B--2---:R-:W-:-:S03]  /*2f90*/  ULEA UR6, UR5, UR4, 0x18 ;  /* 0x0000000405067291 */ /* 0x004fc6000f8ec0ff */
[----:B------:R-:W-:-:S04]  /*2fa0*/  SHF.L.U32 R3, R7, R2, RZ ;  /* 0x0000000207037219 */ /* 0x000fc800000006ff */
[----:B------:R-:W-:Y:S02]  /*2fb0*/  LOP3.LUT R0, R3, R0, RZ, 0xfc, !PT ;  /* 0x0000000003007212 */ /* 0x000fe400078efcff */
[----:B------:R-:W2:Y:S02]  /*2fc0*/  LDS R5, [UR6] ;  /* 0x00000006ff057984 */ /* 0x000ea40008000800 */
[C---:B------:R-:W-:Y:S02]  /*2fd0*/  LOP3.LUT R2, R0.reuse, 0xffff, RZ, 0xc0, !PT ;  /* 0x0000ffff00027812 */ /* 0x040fe400078ec0ff */
[----:B--2---:R-:W-:-:S04]  /*2fe0*/  LOP3.LUT R3, R0, 0xffff, R5, 0x80, !PT ;  /* 0x0000ffff00037812 */ /* 0x004fc800078e8005 */
[----:B------:R-:W-:-:S13]  /*2ff0*/  ISETP.NE.AND P0, PT, R3, R2, PT ;  /* 0x000000020300720c */ /* 0x000fda0003f05270 */
[----:B------:R-:W-:Y:S05]  /*3000*/  @P0 BRA `(.L_x_76) ;  /* 0x0000000000500947 */ /* 0x000fea0003800000 */
[----:B------:R-:W-:Y:S02]  /*3010*/  SHF.R.U32.HI R5, RZ, 0x10, R5 ;  /* 0x00000010ff057819 */ /* 0x000fe40000011605 */
[----:B------:R-:W-:-:S04]  /*3020*/  SHF.R.U32.HI R2, RZ, 0x10, R0 ;  /* 0x00000010ff027819 */ /* 0x000fc80000011600 */
[----:B------:R-:W-:-:S04]  /*3030*/  LOP3.LUT R5, R5, R2, RZ, 0xc0, !PT ;  /* 0x0000000205057212 */ /* 0x000fc800078ec0ff */
[----:B------:R-:W-:-:S13]  /*3040*/  ISETP.NE.AND P0, PT, R5, R2, PT ;  /* 0x000000020500720c */ /* 0x000fda0003f05270 */
[----:B------:R-:W-:Y:S05]  /*3050*/  @P0 BRA `(.L_x_77) ;  /* 0x0000000000300947 */ /* 0x000fea0003800000 */
[----:B------:R-:W-:Y:S01]  /*3060*/  R2UR UR4, R0 ;  /* 0x00000000000472ca */ /* 0x000fe200000e0000 */
[----:B------:R-:W-:Y:S01]  /*3070*/  VOTEU.ANY UR5, UPT, PT ;  /* 0x0000000000057886 */ /* 0x000fe200038e0100 */
[----:B------:R-:W2:Y:S01]  /*3080*/  S2R R0, SR_LANEID ;  /* 0x0000000000007919 */ /* 0x000ea20000000000 */
[----:B------:R-:W-:-:S10]  /*3090*/  UFLO.U32 UR5, UR5 ;  /* 0x00000005000572bd */ /* 0x000fd400080e0000 */
[----:B------:R-:W-:-:S06]  /*30a0*/  ULOP3.LUT UR4, URZ, UR4, URZ, 0x33, !UPT ;  /* 0x00000004ff047292 */ /* 0x000fcc000f8e33ff */
[----:B------:R-:W-:-:S04]  /*30b0*/  IMAD.U32 R2, RZ, RZ, UR4 ;  /* 0x00000004ff027e24 */ /* 0x000fc8000f8e00ff */
[----:B------:R-:W3:Y:S02]  /*30c0*/  REDUX UR7, R2 ;  /* 0x00000000020773c4 */ /* 0x000ee40000000000 */
[----:B------:R4:W-:Y:S01]  /*30d0*/  UTCATOMSWS.AND URZ, UR4 ;  /* 0x0000000400ff79e3 */ /* 0x0009e20008000000 */
[----:B--2---:R-:W-:Y:S01]  /*30e0*/  ISETP.EQ.U32.AND P0, PT, R0, UR5, PT ;  /* 0x0000000500007c0c */ /* 0x004fe2000bf02070 */
[----:B---3--:R-:W-:-:S12]  /*30f0*/  IMAD.U32 R0, RZ, RZ, UR7 ;  /* 0x00000007ff007e24 */ /* 0x008fd8000f8e00ff */
[----:B------:R4:W-:Y:S01]  /*3100*/  @P0 ATOMS.AND RZ, [UR6], R0 ;  /* 0x00000000ffff098c */ /* 0x0009e2000a800006 */
[----:B------:R-:W-:Y:S05]  /*3110*/  BRA `(.L_x_75) ;  /* 0x0000000000147947 */ /* 0x000fea0003800000 */
.L_x_77:
[----:B------:R-:W-:-:S07]  /*3120*/  MOV R2, 0x3140 ;  /* 0x0000314000027802 */ /* 0x000fce0000000f00 */
[----:B-1----:R-:W-:Y:S05]  /*3130*/  CALL.REL.NOINC `($__internal_0_$__cuda_sm10x_tcgen05_guardrail_trap_col_being_dealloced_not_returned_by_alloc) ;  /* 0x0000000000447944 */ /* 0x002fea0003c00000 */
[----:B------:R-:W-:Y:S05]  /*3140*/  BRA `(.L_x_75) ;  /* 0x0000000000087947 */ /* 0x000fea0003800000 */
.L_x_76:
[----:B------:R-:W-:-:S07]  /*3150*/  MOV R2, 0x3170 ;  /* 0x0000317000027802 */ /* 0x000fce0000000f00 */
[----:B-1----:R-:W-:Y:S05]  /*3160*/  CALL.REL.NOINC `($__internal_2_$__cuda_sm10x_tcgen05_guardrail_trap_unallocated_columns_being_dealloced) ;  /* 0x0000000000507944 */ /* 0x002fea0003c00000 */
.L_x_75:
[----:B------:R-:W-:Y:S01]  /*3170*/  NOP ;  /* 0x0000000000007918 */ /* 0x000fe20000000000 */
[----:B----4-:R-:W-:Y:S05]  /*3180*/  EXIT ;  /* 0x000000000000794d */ /* 0x010fea0003800000 */
.L_x_60:
[----:B------:R-:W2:Y:S02]  /*3190*/  SYNCS.PHASECHK.TRANS64.TRYWAIT P0, [UR11+0x50000], RZ ;  /* 0x050000ffff0075a7 */ /* 0x000ea4000800110b */
[----:B--2---:R-:W-:Y:S05]  /*31a0*/  @!P0 BRA `(.L_x_60) ;  /* 0xfffffffc00f88947 */ /* 0x004fea000383ffff */
[----:B------:R-:W-:Y:S05]  /*31b0*/  BRA `(.L_x_78) ;  /* 0xffffffe800d47947 */ /* 0x000fea000383ffff */
.L_x_62:
[----:B------:R-:W2:Y:S02]  /*31c0*/  SYNCS.PHASECHK.TRANS64.TRYWAIT P1, [UR11+0x50020], RZ ;  /* 0x050020ffff0075a7 */ /* 0x000ea4000802110b */
[----:B--2---:R-:W-:Y:S05]  /*31d0*/  @!P1 BRA `(.L_x_62) ;  /* 0xfffffffc00f89947 */ /* 0x004fea000383ffff */
[----:B------:R-:W-:Y:S05]  /*31e0*/  BRA `(.L_x_79) ;  /* 0xffffffec00c47947 */ /* 0x000fea000383ffff */
.L_x_63:
[----:B------:R-:W3:Y:S02]  /*31f0*/  SYNCS.PHASECHK.TRANS64.TRYWAIT P0, [UR42+0x50000], R3 ;  /* 0x05000003ff0075a7 */ /* 0x000ee4000800112a */
[----:B---3--:R-:W-:Y:S05]  /*3200*/  @!P0 BRA `(.L_x_63) ;  /* 0xfffffffc00f88947 */ /* 0x008fea000383ffff */
[----:B------:R-:W-:Y:S05]  /*3210*/  BRA `(.L_x_80) ;  /* 0xfffffff000507947 */ /* 0x000fea000383ffff */
.L_x_65:
[----:B------:R-:W3:Y:S02]  /*3220*/  SYNCS.PHASECHK.TRANS64.TRYWAIT P0, [UR42+0x50020], R3 ;  /* 0x05002003ff0075a7 */ /* 0x000ee4000800112a */
[----:B---3--:R-:W-:Y:S05]  /*3230*/  @!P0 BRA `(.L_x_65) ;  /* 0xfffffffc00f88947 */ /* 0x008fea000383ffff */
[----:B------:R-:W-:Y:S05]  /*3240*/  BRA `(.L_x_81) ;  /* 0xfffffff400687947 */ /* 0x000fea000383ffff */
        .weak           $__internal_0_$__cuda_sm10x_tcgen05_guardrail_trap_col_being_dealloced_not_returned_by_alloc
        .type           $__internal_0_$__cuda_sm10x_tcgen05_guardrail_trap_col_being_dealloced_not_returned_by_alloc,@function
        .size           $__internal_0_$__cuda_sm10x_tcgen05_guardrail_trap_col_being_dealloced_not_returned_by_alloc,($__internal_1_$__cuda_sm10x_tcgen05_guardrail_trap_phase_invalid_during_alloc - $__internal_0_$__cuda_sm10x_tcgen05_guardrail_trap_col_being_dealloced_not_returned_by_alloc)
$__internal_0_$__cuda_sm10x_tcgen05_guardrail_trap_col_being_dealloced_not_returned_by_alloc:
[----:B------:R-:W-:Y:S05]  /*3250*/  BPT.TRAP 0x1 ;  /* 0x000000040000795c */ /* 0x000fea0000300000 */
[----:B------:R-:W-:-:S04]  /*3260*/  IMAD.MOV.U32 R3, RZ, RZ, 0x0 ;  /* 0x00000000ff037424 */ /* 0x000fc800078e00ff */
[----:B------:R-:W-:Y:S05]  /*3270*/  RET.REL.NODEC R2 `(gluon_tcgen05) ;  /* 0xffffffcc02607950 */ /* 0x000fea0003c3ffff */
        .weak           $__internal_1_$__cuda_sm10x_tcgen05_guardrail_trap_phase_invalid_during_alloc
        .type           $__internal_1_$__cuda_sm10x_tcgen05_guardrail_trap_phase_invalid_during_alloc,@function
        .size           $__internal_1_$__cuda_sm10x_tcgen05_guardrail_trap_phase_invalid_during_alloc,($__internal_2_$__cuda_sm10x_tcgen05_guardrail_trap_unallocated_columns_being_dealloced - $__internal_1_$__cuda_sm10x_tcgen05_guardrail_trap_phase_invalid_during_alloc)
$__internal_1_$__cuda_sm10x_tcgen05_guardrail_trap_phase_invalid_during_alloc:
[----:B------:R-:W-:Y:S05]  /*3280*/  BPT.TRAP 0x1 ;  /* 0x000000040000795c */ /* 0x000fea0000300000 */
[----:B------:R-:W-:-:S04]  /*3290*/  IMAD.MOV.U32 R3, RZ, RZ, 0x0 ;  /* 0x00000000ff037424 */ /* 0x000fc800078e00ff */
[----:B------:R-:W-:Y:S05]  /*32a0*/  RET.REL.NODEC R2 `(gluon_tcgen05) ;  /* 0xffffffcc02547950 */ /* 0x000fea0003c3ffff */
        .weak           $__internal_2_$__cuda_sm10x_tcgen05_guardrail_trap_unallocated_columns_being_dealloced
        .type           $__internal_2_$__cuda_sm10x_tcgen05_guardrail_trap_unallocated_columns_being_dealloced,@function
        .size           $__internal_2_$__cuda_sm10x_tcgen05_guardrail_trap_unallocated_columns_being_dealloced,(.L_x_85 - $__internal_2_$__cuda_sm10x_tcgen05_guardrail_trap_unallocated_columns_being_dealloced)
$__internal_2_$__cuda_sm10x_tcgen05_guardrail_trap_unallocated_columns_being_dealloced:
[----:B------:R-:W-:Y:S05]  /*32b0*/  BPT.TRAP 0x1 ;  /* 0x000000040000795c */ /* 0x000fea0000300000 */
[----:B------:R-:W-:-:S04]  /*32c0*/  IMAD.MOV.U32 R3, RZ, RZ, 0x0 ;  /* 0x00000000ff037424 */ /* 0x000fc800078e00ff */
[----:B------:R-:W-:Y:S05]  /*32d0*/  RET.REL.NODEC R2 `(gluon_tcgen05) ;  /* 0xffffffcc02487950 */ /* 0x000fea0003c3ffff */
.L_x_82:
[----:B------:R-:W-:-:S00]  /*32e0*/  BRA `(.L_x_82) ;  /* 0xfffffffc00fc7947 */ /* 0x000fc0000383ffff */
[----:B------:R-:W-:-:S00]  /*32f0*/  NOP ;  /* 0x0000000000007918 */ /* 0x000fc00000000000 */
        /* <DEDUP_REMOVED lines=8> */
.L_x_85:


//--------------------- .nv.shared.gluon_tcgen05  --------------------------
	.section	.nv.shared.gluon_tcgen05,"aw",@nobits
	.sectionflags	@""
	.align	16
	.zero		1024


//--------------------- .nv.shared.reserved.0     --------------------------
	.section	.nv.shared.reserved.0,"aw",@nobits
	.align	8
	.weak		__nv_reservedSMEM_offset_0_alias
	.size		__nv_reservedSMEM_offset_0_alias, 0, 64
	.other		__nv_reservedSMEM_offset_0_alias,@"STO_CUDA_RESERVED_SHARED STV_DEFAULT"
__nv_reservedSMEM_offset_0_alias:
	.zero		0
.nv.shared.reserved.0:
	.zero		64
	.weak		__nv_reservedSMEM_allocation_phase
	.type		__nv_reservedSMEM_allocation_phase,@object
	.size		__nv_reservedSMEM_allocation_phase,(.L_0 - __nv_reservedSMEM_allocation_phase)
__nv_reservedSMEM_allocation_phase:
	.zero		1
.L_0:
	.zero		7
	.weak		__nv_reservedSMEM_devtool_atexit_pc
	.type		__nv_reservedSMEM_devtool_atexit_pc,@object
	.size		__nv_reservedSMEM_devtool_atexit_pc,(__nv_reservedSMEM_allocation_mask - __nv_reservedSMEM_devtool_atexit_pc)
__nv_reservedSMEM_devtool_atexit_pc:
	.zero		8
	.weak		__nv_reservedSMEM_allocation_mask
	.type		__nv_reservedSMEM_allocation_mask,@object
	.size		__nv_reservedSMEM_allocation_mask,(.L_2 - __nv_reservedSMEM_allocation_mask)
__nv_reservedSMEM_allocation_mask:
	.zero		4
.L_2:


//--------------------- .nv.constant0.gluon_tcgen05 --------------------------
	.section	.nv.constant0.gluon_tcgen05,"a",@progbits
	.sectionflags	@""
	.align	4
.nv.constant0.gluon_tcgen05:
	.zero		976


//--------------------- SYMBOLS --------------------------

	.type		.nv.reservedSmem.offset0,@object
	.size		.nv.reservedSmem.offset0,0x4
	.type		.nv.reservedSmem.cap,@object
	.size		.nv.reservedSmem.cap,0x4
